def matmul_kernel(
    a_ptr,
    b_ptr,
    c_ptr,
    M,
    N,
    K,
    stride_am,
    stride_ak,
    stride_bk,
    stride_bn,
    stride_cm,
    stride_cn,
    BLOCK_M: tl.constexpr,
    BLOCK_N: tl.constexpr,
    BLOCK_K: tl.constexpr,
    GROUP_M: tl.constexpr,
):
    pid = tl.program_id(axis=0)
    num_pid_m = tl.cdiv(M, BLOCK_M)
    num_pid_n = tl.cdiv(N, BLOCK_N)
    num_pid_in_group = GROUP_M * num_pid_n
    group_id = pid // num_pid_in_group
    first_pid_m = group_id * GROUP_M
    group_size_m = min(num_pid_m - first_pid_m, GROUP_M)
    pid_m = first_pid_m + ((pid % num_pid_in_group) % group_size_m)
    pid_n = (pid % num_pid_in_group) // group_size_m

    offs_am = (pid_m * BLOCK_M + tl.arange(0, BLOCK_M)) % M
    offs_bn = (pid_n * BLOCK_N + tl.arange(0, BLOCK_N)) % N
    offs_k = tl.arange(0, BLOCK_K)
    a_ptrs = a_ptr + offs_am[:, None] * stride_am + offs_k[None, :] * stride_ak
    b_ptrs = b_ptr + offs_k[:, None] * stride_bk + offs_bn[None, :] * stride_bn

    acc = tl.zeros((BLOCK_M, BLOCK_N), dtype=tl.float32)
    for kk in range(0, tl.cdiv(K, BLOCK_K)):
        a = tl.load(a_ptrs, mask=offs_k[None, :] < K - kk * BLOCK_K, other=0.0)
        b = tl.load(b_ptrs, mask=offs_k[:, None] < K - kk * BLOCK_K, other=0.0)
        acc = tl.dot(a, b, acc)
        a_ptrs += BLOCK_K * stride_ak
        b_ptrs += BLOCK_K * stride_bk

    c = acc.to(c_ptr.dtype.element_ty)
    offs_cm = pid_m * BLOCK_M + tl.arange(0, BLOCK_M)
    offs_cn = pid_n * BLOCK_N + tl.arange(0, BLOCK_N)
    c_ptrs = c_ptr + offs_cm[:, None] * stride_cm + offs_cn[None, :] * stride_cn
    mask = (offs_cm[:, None] < M) & (offs_cn[None, :] < N)
    tl.store(c_ptrs, c, mask=mask)

# config = {"BLOCK_K": 64, "BLOCK_M": 256, "BLOCK_N": 64, "GROUP_M": 8, "arch": "sm_90", "dtype": "fp16", "num_ctas": 2, "num_stages": 3, "num_warps": 4}
# arch = sm_90


// ===== COMPILED SASS (sm_90a) =====

	.target	sm_90a

	.elftype	@"ET_EXEC"


//--------------------- .note.nv.tkinfo           --------------------------
	.section	.note.nv.tkinfo,"",@"SHT_NOTE"
	.sectionflags	@"SHF_NOTE_NV_TKINFO"
	.tkinfo
        /*0018*/ 	.word	0x00000002
        /*0030*/ 	.string	""
        /*0030*/ 	.string	"ptxas"
        /*0030*/ 	.string	"Cuda compilation tools, release 13.0, V13.0.88"
        /*0030*/ 	.string	"Build cuda_13.0.r13.0/compiler.36424714_0"
        /*0030*/ 	.string	"-v  -suppress-debug-info  -lineinfo  -arch sm_90a "



//--------------------- .note.nv.cuinfo           --------------------------
	.section	.note.nv.cuinfo,"",@"SHT_NOTE"
	.sectionflags	@"SHF_NOTE_NV_CUINFO"
        /*0018*/ 	.short	0x0002
        /*001a*/ 	.short	0x005a
        /*001c*/ 	.short	0x0082
	.zero		2


//--------------------- .nv.info                  --------------------------
	.section	.nv.info,"",@"SHT_CUDA_INFO"
	.align	4


	//----- nvinfo : EIATTR_REGCOUNT
	.align		4
        /*0000*/ 	.byte	0x04, 0x2f
        /*0002*/ 	.short	(.L_1 - .L_0)
	.align		4
.L_0:
        /*0004*/ 	.word	index@(matmul_kernel)
        /*0008*/ 	.word	0x000000ff


	//----- nvinfo : EIATTR_FRAME_SIZE
	.align		4
.L_1:
        /*000c*/ 	.byte	0x04, 0x11
        /*000e*/ 	.short	(.L_3 - .L_2)
	.align		4
.L_2:
        /*0010*/ 	.word	index@(matmul_kernel)
        /*0014*/ 	.word	0x00000000


	//----- nvinfo : EIATTR_MIN_STACK_SIZE
	.align		4
.L_3:
        /*0018*/ 	.byte	0x04, 0x12
        /*001a*/ 	.short	(.L_5 - .L_4)
	.align		4
.L_4:
        /*001c*/ 	.word	index@(matmul_kernel)
        /*0020*/ 	.word	0x00000000
.L_5:


//--------------------- .nv.compat                --------------------------
	.section	.nv.compat,"",@"SHT_CUDA_COMPAT_INFO"
	.align	4
        /*0000*/ 	.byte	0x02, 0x09, 0x01, 0x00, 0x02, 0x02, 0x04, 0x00, 0x02, 0x05, 0x05, 0x00, 0x03, 0x07, 0x01, 0x01
        /*0010*/ 	.byte	0x02, 0x03, 0x00, 0x00, 0x02, 0x06, 0x01, 0x00, 0x04, 0x0b, 0x08, 0x00, 0x00, 0x00, 0x00, 0x00
        /*0020*/ 	.byte	0x00, 0x00, 0x00, 0x00


//--------------------- .nv.info.matmul_kernel    --------------------------
	.section	.nv.info.matmul_kernel,"",@"SHT_CUDA_INFO"
	.sectionflags	@""
	.align	4


	//----- nvinfo : EIATTR_CUDA_API_VERSION
	.align		4
        /*0000*/ 	.byte	0x04, 0x37
        /*0002*/ 	.short	(.L_7 - .L_6)
.L_6:
        /*0004*/ 	.word	0x00000082


	//----- nvinfo : EIATTR_KPARAM_INFO
	.align		4
.L_7:
        /*0008*/ 	.byte	0x04, 0x17
        /*000a*/ 	.short	(.L_9 - .L_8)
.L_8:
        /*000c*/ 	.word	0x00000000
        /*0010*/ 	.short	0x000d
        /*0012*/ 	.short	0x0048
        /*0014*/ 	.byte	0x00, 0xf4, 0x21, 0x00


	//----- nvinfo : EIATTR_KPARAM_INFO
	.align		4
.L_9:
        /*0018*/ 	.byte	0x04, 0x17
        /*001a*/ 	.short	(.L_11 - .L_10)
.L_10:
        /*001c*/ 	.word	0x00000000
        /*0020*/ 	.short	0x000c
        /*0022*/ 	.short	0x0040
        /*0024*/ 	.byte	0x00, 0xf4, 0x21, 0x00


	//----- nvinfo : EIATTR_KPARAM_INFO
	.align		4
.L_11:
        /*0028*/ 	.byte	0x04, 0x17
        /*002a*/ 	.short	(.L_13 - .L_12)
.L_12:
        /*002c*/ 	.word	0x00000000
        /*0030*/ 	.short	0x000b
        /*0032*/ 	.short	0x0038
        /*0034*/ 	.byte	0x00, 0xf0, 0x11, 0x00


	//----- nvinfo : EIATTR_KPARAM_INFO
	.align		4
.L_13:
        /*0038*/ 	.byte	0x04, 0x17
        /*003a*/ 	.short	(.L_15 - .L_14)
.L_14:
        /*003c*/ 	.word	0x00000000
        /*0040*/ 	.short	0x000a
        /*0042*/ 	.short	0x0034
        /*0044*/ 	.byte	0x00, 0xf0, 0x11, 0x00


	//----- nvinfo : EIATTR_KPARAM_INFO
	.align		4
.L_15:
        /*0048*/ 	.byte	0x04, 0x17
        /*004a*/ 	.short	(.L_17 - .L_16)
.L_16:
        /*004c*/ 	.word	0x00000000
        /*0050*/ 	.short	0x0009
        /*0052*/ 	.short	0x0030
        /*0054*/ 	.byte	0x00, 0xf0, 0x11, 0x00


	//----- nvinfo : EIATTR_KPARAM_INFO
	.align		4
.L_17:
        /*0058*/ 	.byte	0x04, 0x17
        /*005a*/ 	.short	(.L_19 - .L_18)
.L_18:
        /*005c*/ 	.word	0x00000000
        /*0060*/ 	.short	0x0008
        /*0062*/ 	.short	0x002c
        /*0064*/ 	.byte	0x00, 0xf0, 0x11, 0x00


	//----- nvinfo : EIATTR_KPARAM_INFO
	.align		4
.L_19:
        /*0068*/ 	.byte	0x04, 0x17
        /*006a*/ 	.short	(.L_21 - .L_20)
.L_20:
        /*006c*/ 	.word	0x00000000
        /*0070*/ 	.short	0x0007
        /*0072*/ 	.short	0x0028
        /*0074*/ 	.byte	0x00, 0xf0, 0x11, 0x00


	//----- nvinfo : EIATTR_KPARAM_INFO
	.align		4
.L_21:
        /*0078*/ 	.byte	0x04, 0x17
        /*007a*/ 	.short	(.L_23 - .L_22)
.L_22:
        /*007c*/ 	.word	0x00000000
        /*0080*/ 	.short	0x0006
        /*0082*/ 	.short	0x0024
        /*0084*/ 	.byte	0x00, 0xf0, 0x11, 0x00


	//----- nvinfo : EIATTR_KPARAM_INFO
	.align		4
.L_23:
        /*0088*/ 	.byte	0x04, 0x17
        /*008a*/ 	.short	(.L_25 - .L_24)
.L_24:
        /*008c*/ 	.word	0x00000000
        /*0090*/ 	.short	0x0005
        /*0092*/ 	.short	0x0020
        /*0094*/ 	.byte	0x00, 0xf0, 0x11, 0x00


	//----- nvinfo : EIATTR_KPARAM_INFO
	.align		4
.L_25:
        /*0098*/ 	.byte	0x04, 0x17
        /*009a*/ 	.short	(.L_27 - .L_26)
.L_26:
        /*009c*/ 	.word	0x00000000
        /*00a0*/ 	.short	0x0004
        /*00a2*/ 	.short	0x001c
        /*00a4*/ 	.byte	0x00, 0xf0, 0x11, 0x00


	//----- nvinfo : EIATTR_KPARAM_INFO
	.align		4
.L_27:
        /*00a8*/ 	.byte	0x04, 0x17
        /*00aa*/ 	.short	(.L_29 - .L_28)
.L_28:
        /*00ac*/ 	.word	0x00000000
        /*00b0*/ 	.short	0x0003
        /*00b2*/ 	.short	0x0018
        /*00b4*/ 	.byte	0x00, 0xf0, 0x11, 0x00


	//----- nvinfo : EIATTR_KPARAM_INFO
	.align		4
.L_29:
        /*00b8*/ 	.byte	0x04, 0x17
        /*00ba*/ 	.short	(.L_31 - .L_30)
.L_30:
        /*00bc*/ 	.word	0x00000000
        /*00c0*/ 	.short	0x0002
        /*00c2*/ 	.short	0x0010
        /*00c4*/ 	.byte	0x00, 0xf4, 0x21, 0x00


	//----- nvinfo : EIATTR_KPARAM_INFO
	.align		4
.L_31:
        /*00c8*/ 	.byte	0x04, 0x17
        /*00ca*/ 	.short	(.L_33 - .L_32)
.L_32:
        /*00cc*/ 	.word	0x00000000
        /*00d0*/ 	.short	0x0001
        /*00d2*/ 	.short	0x0008
        /*00d4*/ 	.byte	0x00, 0xf4, 0x21, 0x00


	//----- nvinfo : EIATTR_KPARAM_INFO
	.align		4
.L_33:
        /*00d8*/ 	.byte	0x04, 0x17
        /*00da*/ 	.short	(.L_35 - .L_34)
.L_34:
        /*00dc*/ 	.word	0x00000000
        /*00e0*/ 	.short	0x0000
        /*00e2*/ 	.short	0x0000
        /*00e4*/ 	.byte	0x00, 0xf4, 0x21, 0x00


	//----- nvinfo : EIATTR_EXPLICIT_CLUSTER
	.align		4
.L_35:
        /*00e8*/ 	.byte	0x01, 0x3e
	.zero		2


	//----- nvinfo : EIATTR_CTA_PER_CLUSTER
	.align		4
        /*00ec*/ 	.byte	0x04, 0x3d
        /*00ee*/ 	.short	(.L_37 - .L_36)
.L_36:
        /*00f0*/ 	.word	0x00000002
        /*00f4*/ 	.word	0x00000001
        /*00f8*/ 	.word	0x00000001


	//----- nvinfo : EIATTR_SPARSE_MMA_MASK
	.align		4
.L_37:
        /*00fc*/ 	.byte	0x03, 0x50
        /*00fe*/ 	.short	0x0000


	//----- nvinfo : EIATTR_MAXREG_COUNT
	.align		4
        /*0100*/ 	.byte	0x03, 0x1b
        /*0102*/ 	.short	0x00ff


	//----- nvinfo : EIATTR_NUM_BARRIERS
	.align		4
        /*0104*/ 	.byte	0x02, 0x4c
        /*0106*/ 	.byte	0x01
	.zero		1


	//----- nvinfo : EIATTR_MERCURY_ISA_VERSION
	.align		4
        /*0108*/ 	.byte	0x03, 0x5f
        /*010a*/ 	.short	0x0101


	//----- nvinfo : EIATTR_EXIT_INSTR_OFFSETS
	.align		4
        /*010c*/ 	.byte	0x04, 0x1c
        /*010e*/ 	.short	(.L_39 - .L_38)


	//   ....[0]....
.L_38:
        /*0110*/ 	.word	0x000078a0


	//   ....[1]....
        /*0114*/ 	.word	0x000078d0


	//----- nvinfo : EIATTR_REQNTID
	.align		4
.L_39:
        /*0118*/ 	.byte	0x04, 0x10
        /*011a*/ 	.short	(.L_41 - .L_40)
.L_40:
        /*011c*/ 	.word	0x00000080
        /*0120*/ 	.word	0x00000001
        /*0124*/ 	.word	0x00000001


	//----- nvinfo : EIATTR_CBANK_PARAM_SIZE
	.align		4
.L_41:
        /*0128*/ 	.byte	0x03, 0x19
        /*012a*/ 	.short	0x0050


	//----- nvinfo : EIATTR_PARAM_CBANK
	.align		4
        /*012c*/ 	.byte	0x04, 0x0a
        /*012e*/ 	.short	(.L_43 - .L_42)
	.align		4
.L_42:
        /*0130*/ 	.word	index@(.nv.constant0.matmul_kernel)
        /*0134*/ 	.short	0x0210
        /*0136*/ 	.short	0x0050


	//----- nvinfo : EIATTR_SW_WAR
	.align		4
.L_43:
        /*0138*/ 	.byte	0x04, 0x36
        /*013a*/ 	.short	(.L_45 - .L_44)
.L_44:
        /*013c*/ 	.word	0x00000008
.L_45:


//--------------------- .nv.callgraph             --------------------------
	.section	.nv.callgraph,"",@"SHT_CUDA_CALLGRAPH"
	.align	4
	.sectionentsize	8
	.align		4
        /*0000*/ 	.word	0x00000000
	.align		4
        /*0004*/ 	.word	0xffffffff
	.align		4
        /*0008*/ 	.word	0x00000000
	.align		4
        /*000c*/ 	.word	0xfffffffe
	.align		4
        /*0010*/ 	.word	0x00000000
	.align		4
        /*0014*/ 	.word	0xfffffffd
	.align		4
        /*0018*/ 	.word	0x00000000
	.align		4
        /*001c*/ 	.word	0xfffffffc


//--------------------- .text.matmul_kernel       --------------------------
	.section	.text.matmul_kernel,"ax",@progbits
	.align	128
        .global         matmul_kernel
        .type           matmul_kernel,@function
        .size           matmul_kernel,(.L_x_3 - matmul_kernel)
        .other          matmul_kernel,@"STO_CUDA_ENTRY STV_DEFAULT"
matmul_kernel:
.text.matmul_kernel:
[----:B------:R-:W-:Y:S08]  /*0000*/  LDC R1, c[0x0][0x28] ;  /* 0x00000a00ff017b82 */ /* 0x000ff00000000800 */
[----:B------:R-:W0:Y:S01]  /*0010*/  LDC.64 R56, c[0x0][0x228] ;  /* 0x00008a00ff387b82 */ /* 0x000e220000000a00 */
[----:B------:R-:W1:Y:S01]  /*0020*/  S2R R88, SR_TID.X ;  /* 0x0000000000587919 */ /* 0x000e620000002100 */
[----:B------:R-:W-:Y:S01]  /*0030*/  UMOV UR6, 0x400 ;  /* 0x0000040000067882 */ /* 0x000fe20000000000 */
[----:B------:R-:W-:Y:S01]  /*0040*/  ULDC.64 UR14, c[0x0][0x208] ;  /* 0x00008200000e7ab9 */ /* 0x000fe20000000a00 */
[----:B------:R-:W-:-:S02]  /*0050*/  CS2R R32, SRZ ;  /* 0x0000000000207805 */ /* 0x000fc4000001ff00 */
[----:B------:R-:W-:Y:S02]  /*0060*/  CS2R R34, SRZ ;  /* 0x0000000000227805 */ /* 0x000fe4000001ff00 */
[----:B------:R-:W-:Y:S02]  /*0070*/  CS2R R36, SRZ ;  /* 0x0000000000247805 */ /* 0x000fe4000001ff00 */
[----:B------:R-:W-:Y:S01]  /*0080*/  CS2R R38, SRZ ;  /* 0x0000000000267805 */ /* 0x000fe2000001ff00 */
[----:B------:R-:W2:Y:S01]  /*0090*/  S2UR UR4, SR_CTAID.X ;  /* 0x00000000000479c3 */ /* 0x000ea20000002500 */
[----:B------:R-:W-:Y:S02]  /*00a0*/  CS2R R40, SRZ ;  /* 0x0000000000287805 */ /* 0x000fe4000001ff00 */
[----:B------:R-:W-:Y:S02]  /*00b0*/  CS2R R42, SRZ ;  /* 0x00000000002a7805 */ /* 0x000fe4000001ff00 */
[----:B------:R-:W-:-:S02]  /*00c0*/  CS2R R44, SRZ ;  /* 0x00000000002c7805 */ /* 0x000fc4000001ff00 */
[----:B------:R-:W-:Y:S02]  /*00d0*/  CS2R R46, SRZ ;  /* 0x00000000002e7805 */ /* 0x000fe4000001ff00 */
[----:B------:R-:W-:Y:S02]  /*00e0*/  CS2R R48, SRZ ;  /* 0x0000000000307805 */ /* 0x000fe4000001ff00 */
[----:B------:R-:W-:Y:S02]  /*00f0*/  CS2R R50, SRZ ;  /* 0x0000000000327805 */ /* 0x000fe4000001ff00 */
[----:B------:R-:W-:Y:S01]  /*0100*/  CS2R R52, SRZ ;  /* 0x0000000000347805 */ /* 0x000fe2000001ff00 */
[----:B------:R-:W3:Y:S01]  /*0110*/  S2UR UR12, SR_CgaCtaId ;  /* 0x00000000000c79c3 */ /* 0x000ee20000008800 */
[----:B------:R-:W-:Y:S01]  /*0120*/  CS2R R54, SRZ ;  /* 0x0000000000367805 */ /* 0x000fe2000001ff00 */
[----:B0-----:R-:W-:-:S05]  /*0130*/  VIADD R0, R57, 0x3f ;  /* 0x0000003f39007836 */ /* 0x001fca0000000000 */
[----:B------:R-:W-:Y:S02]  /*0140*/  SHF.R.S32.HI R3, RZ, 0x1f, R0 ;  /* 0x0000001fff037819 */ /* 0x000fe40000011400 */
[----:B--2---:R-:W-:Y:S01]  /*0150*/  I2FP.F32.U32 R5, UR4 ;  /* 0x0000000400057c45 */ /* 0x004fe20008201000 */
[----:B------:R-:W-:Y:S01]  /*0160*/  ULDC UR4, c[0x0][0x150] ;  /* 0x0000540000047ab9 */ /* 0x000fe20000000800 */
[----:B------:R-:W-:Y:S02]  /*0170*/  LEA.HI R3, R3, R0, RZ, 0x6 ;  /* 0x0000000003037211 */ /* 0x000fe400078f30ff */
[----:B-1----:R-:W-:Y:S01]  /*0180*/  LOP3.LUT R228, R88, 0x7f, RZ, 0xc0, !PT ;  /* 0x0000007f58e47812 */ /* 0x002fe200078ec0ff */
[----:B------:R-:W-:Y:S01]  /*0190*/  FMUL R5, R5, UR4 ;  /* 0x0000000405057c20 */ /* 0x000fe20008400000 */
[----:B------:R-:W-:Y:S01]  /*01a0*/  SHF.R.S32.HI R3, RZ, 0x6, R3 ;  /* 0x00000006ff037819 */ /* 0x000fe20000011403 */
[----:B---3--:R-:W-:Y:S02]  /*01b0*/  USHF.L.U32 UR5, UR12, 0x7, URZ ;  /* 0x000000070c057899 */ /* 0x008fe4000800063f */
[----:B------:R-:W-:-:S02]  /*01c0*/  ULEA UR12, UR12, UR6, 0x18 ;  /* 0x000000060c0c7291 */ /* 0x000fc4000f8ec03f */
[----:B------:R-:W-:Y:S01]  /*01d0*/  IMAD.SHL.U32 R4, R3, 0x8, RZ ;  /* 0x0000000803047824 */ /* 0x000fe200078e00ff */
[----:B------:R-:W0:Y:S01]  /*01e0*/  F2I.U32.TRUNC.NTZ R5, R5 ;  /* 0x0000000500057305 */ /* 0x000e22000020f000 */
[----:B------:R-:W-:-:S03]  /*01f0*/  ULOP3.LUT UR5, UR5, 0x80, URZ, 0xc0, !UPT ;  /* 0x0000008005057892 */ /* 0x000fc6000f8ec03f */
[----:B------:R-:W-:-:S04]  /*0200*/  IABS R7, R4 ;  /* 0x0000000400077213 */ /* 0x000fc80000000000 */
[----:B------:R-:W1:Y:S01]  /*0210*/  I2F.RP R0, R7 ;  /* 0x0000000700007306 */ /* 0x000e620000209400 */
[----:B0-----:R-:W-:-:S07]  /*0220*/  IABS R11, R5 ;  /* 0x00000005000b7213 */ /* 0x001fce0000000000 */
[----:B-1----:R-:W0:Y:S02]  /*0230*/  MUFU.RCP R0, R0 ;  /* 0x0000000000007308 */ /* 0x002e240000001000 */
[----:B0-----:R-:W-:Y:S01]  /*0240*/  VIADD R2, R0, 0xffffffe ;  /* 0x0ffffffe00027836 */ /* 0x001fe20000000000 */
[----:B------:R-:W-:-:S05]  /*0250*/  IABS R0, R4 ;  /* 0x0000000400007213 */ /* 0x000fca0000000000 */
[----:B------:R0:W1:Y:S01]  /*0260*/  F2I.FTZ.U32.TRUNC.NTZ R3, R2 ;  /* 0x0000000200037305 */ /* 0x000062000021f000 */
[----:B------:R-:W-:Y:S02]  /*0270*/  IMAD.MOV R0, RZ, RZ, -R0 ;  /* 0x000000ffff007224 */ /* 0x000fe400078e0a00 */
[----:B0-----:R-:W-:Y:S02]  /*0280*/  IMAD.MOV.U32 R2, RZ, RZ, RZ ;  /* 0x000000ffff027224 */ /* 0x001fe400078e00ff */
[----:B-1----:R-:W-:-:S04]  /*0290*/  IMAD.MOV R6, RZ, RZ, -R3 ;  /* 0x000000ffff067224 */ /* 0x002fc800078e0a03 */
[----:B------:R-:W-:-:S04]  /*02a0*/  IMAD R9, R6, R7, RZ ;  /* 0x0000000706097224 */ /* 0x000fc800078e02ff */
[----:B------:R-:W-:-:S06]  /*02b0*/  IMAD.HI.U32 R2, R3, R9, R2 ;  /* 0x0000000903027227 */ /* 0x000fcc00078e0002 */
[----:B------:R-:W-:-:S04]  /*02c0*/  IMAD.HI.U32 R2, R2, R11, RZ ;  /* 0x0000000b02027227 */ /* 0x000fc800078e00ff */
[----:B------:R-:W-:-:S05]  /*02d0*/  IMAD R0, R2, R0, R11 ;  /* 0x0000000002007224 */ /* 0x000fca00078e020b */
[----:B------:R-:W-:-:S13]  /*02e0*/  ISETP.GT.U32.AND P1, PT, R7, R0, PT ;  /* 0x000000000700720c */ /* 0x000fda0003f24070 */
[----:B------:R-:W-:Y:S02]  /*02f0*/  @!P1 IMAD.IADD R0, R0, 0x1, -R7 ;  /* 0x0000000100009824 */ /* 0x000fe400078e0a07 */
[----:B------:R-:W-:Y:S01]  /*0300*/  @!P1 VIADD R2, R2, 0x1 ;  /* 0x0000000102029836 */ /* 0x000fe20000000000 */
[----:B------:R-:W-:Y:S02]  /*0310*/  ISETP.NE.AND P1, PT, R4, RZ, PT ;  /* 0x000000ff0400720c */ /* 0x000fe40003f25270 */
[----:B------:R-:W-:Y:S02]  /*0320*/  ISETP.GE.U32.AND P0, PT, R0, R7, PT ;  /* 0x000000070000720c */ /* 0x000fe40003f06070 */
[----:B------:R-:W-:-:S04]  /*0330*/  LOP3.LUT R0, R5, R4, RZ, 0x3c, !PT ;  /* 0x0000000405007212 */ /* 0x000fc800078e3cff */
[----:B------:R-:W-:Y:S01]  /*0340*/  ISETP.GE.AND P2, PT, R0, RZ, PT ;  /* 0x000000ff0000720c */ /* 0x000fe20003f46270 */
[----:B------:R-:W-:-:S05]  /*0350*/  VIADD R0, R56, 0xff ;  /* 0x000000ff38007836 */ /* 0x000fca0000000000 */
[----:B------:R-:W-:Y:S01]  /*0360*/  SHF.R.S32.HI R3, RZ, 0x1f, R0 ;  /* 0x0000001fff037819 */ /* 0x000fe20000011400 */
[----:B------:R-:W-:-:S03]  /*0370*/  @P0 VIADD R2, R2, 0x1 ;  /* 0x0000000102020836 */ /* 0x000fc60000000000 */
[----:B------:R-:W-:-:S03]  /*0380*/  LEA.HI R3, R3, R0, RZ, 0x8 ;  /* 0x0000000003037211 */ /* 0x000fc600078f40ff */
[----:B------:R-:W-:Y:S01]  /*0390*/  @!P2 IMAD.MOV R2, RZ, RZ, -R2 ;  /* 0x000000ffff02a224 */ /* 0x000fe200078e0a02 */
[----:B------:R-:W-:-:S05]  /*03a0*/  @!P1 LOP3.LUT R2, RZ, R4, RZ, 0x33, !PT ;  /* 0x00000004ff029212 */ /* 0x000fca00078e33ff */
[----:B------:R-:W-:Y:S02]  /*03b0*/  IMAD.SHL.U32 R6, R2, 0x8, RZ ;  /* 0x0000000802067824 */ /* 0x000fe400078e00ff */
[----:B------:R-:W-:-:S03]  /*03c0*/  IMAD.MOV R2, RZ, RZ, -R2 ;  /* 0x000000ffff027224 */ /* 0x000fc600078e0a02 */
[----:B------:R-:W-:Y:S01]  /*03d0*/  LEA.HI.SX32 R3, R3, -R6, 0x18 ;  /* 0x8000000603037211 */ /* 0x000fe200078fc2ff */
[----:B------:R-:W-:-:S03]  /*03e0*/  IMAD R4, R4, R2, R5 ;  /* 0x0000000204047224 */ /* 0x000fc600078e0205 */
[----:B------:R-:W-:Y:S02]  /*03f0*/  VIMNMX R11, R3, 0x8, PT ;  /* 0x00000008030b7848 */ /* 0x000fe40003fe0100 */
[----:B------:R-:W-:Y:S02]  /*0400*/  IABS R9, R4 ;  /* 0x0000000400097213 */ /* 0x000fe40000000000 */
[----:B------:R-:W-:-:S04]  /*0410*/  IABS R7, R11 ;  /* 0x0000000b00077213 */ /* 0x000fc80000000000 */
[----:B------:R-:W0:Y:S08]  /*0420*/  I2F.RP R0, R7 ;  /* 0x0000000700007306 */ /* 0x000e300000209400 */
[----:B0-----:R-:W0:Y:S02]  /*0430*/  MUFU.RCP R0, R0 ;  /* 0x0000000000007308 */ /* 0x001e240000001000 */
[----:B0-----:R-:W-:-:S06]  /*0440*/  VIADD R3, R0, 0xffffffe ;  /* 0x0ffffffe00037836 */ /* 0x001fcc0000000000 */
[----:B------:R-:W0:Y:S02]  /*0450*/  F2I.FTZ.U32.TRUNC.NTZ R3, R3 ;  /* 0x0000000300037305 */ /* 0x000e24000021f000 */
[----:B0-----:R-:W-:-:S04]  /*0460*/  IMAD.MOV R8, RZ, RZ, -R3 ;  /* 0x000000ffff087224 */ /* 0x001fc800078e0a03 */
[----:B------:R-:W-:Y:S01]  /*0470*/  IMAD.MOV.U32 R2, RZ, RZ, R8 ;  /* 0x000000ffff027224 */ /* 0x000fe200078e0008 */
[----:B------:R-:W-:-:S03]  /*0480*/  IABS R8, R11 ;  /* 0x0000000b00087213 */ /* 0x000fc60000000000 */
[----:B------:R-:W-:Y:S02]  /*0490*/  IMAD R5, R2, R7, RZ ;  /* 0x0000000702057224 */ /* 0x000fe400078e02ff */
[----:B------:R-:W-:Y:S02]  /*04a0*/  IMAD.MOV.U32 R2, RZ, RZ, RZ ;  /* 0x000000ffff027224 */ /* 0x000fe400078e00ff */
[----:B------:R-:W-:Y:S02]  /*04b0*/  IMAD.MOV R0, RZ, RZ, -R8 ;  /* 0x000000ffff007224 */ /* 0x000fe400078e0a08 */
[----:B------:R-:W-:-:S06]  /*04c0*/  IMAD.HI.U32 R2, R3, R5, R2 ;  /* 0x0000000503027227 */ /* 0x000fcc00078e0002 */
[----:B------:R-:W-:-:S04]  /*04d0*/  IMAD.HI.U32 R2, R2, R9, RZ ;  /* 0x0000000902027227 */ /* 0x000fc800078e00ff */
[----:B------:R-:W-:Y:S01]  /*04e0*/  IMAD R0, R2, R0, R9 ;  /* 0x0000000002007224 */ /* 0x000fe200078e0209 */
[----:B------:R-:W-:-:S04]  /*04f0*/  CS2R R8, SRZ ;  /* 0x0000000000087805 */ /* 0x000fc8000001ff00 */
[----:B------:R-:W-:-:S13]  /*0500*/  ISETP.GT.U32.AND P1, PT, R7, R0, PT ;  /* 0x000000000700720c */ /* 0x000fda0003f24070 */
[----:B------:R-:W-:Y:S02]  /*0510*/  @!P1 IMAD.IADD R0, R0, 0x1, -R7 ;  /* 0x0000000100009824 */ /* 0x000fe400078e0a07 */
[----:B------:R-:W-:Y:S01]  /*0520*/  @!P1 VIADD R2, R2, 0x1 ;  /* 0x0000000102029836 */ /* 0x000fe20000000000 */
[----:B------:R-:W-:Y:S02]  /*0530*/  ISETP.NE.AND P1, PT, R11, RZ, PT ;  /* 0x000000ff0b00720c */ /* 0x000fe40003f25270 */
[----:B------:R-:W-:Y:S02]  /*0540*/  ISETP.GE.U32.AND P0, PT, R0, R7, PT ;  /* 0x000000070000720c */ /* 0x000fe40003f06070 */
[----:B------:R-:W-:-:S04]  /*0550*/  LOP3.LUT R0, R4, R11, RZ, 0x3c, !PT ;  /* 0x0000000b04007212 */ /* 0x000fc800078e3cff */
[----:B------:R-:W-:-:S07]  /*0560*/  ISETP.GE.AND P2, PT, R0, RZ, PT ;  /* 0x000000ff0000720c */ /* 0x000fce0003f46270 */
[----:B------:R-:W-:-:S06]  /*0570*/  @P0 VIADD R2, R2, 0x1 ;  /* 0x0000000102020836 */ /* 0x000fcc0000000000 */
[----:B------:R-:W-:Y:S01]  /*0580*/  @!P2 IMAD.MOV R2, RZ, RZ, -R2 ;  /* 0x000000ffff02a224 */ /* 0x000fe200078e0a02 */
[----:B------:R-:W-:-:S05]  /*0590*/  @!P1 LOP3.LUT R2, RZ, R11, RZ, 0x33, !PT ;  /* 0x0000000bff029212 */ /* 0x000fca00078e33ff */
[----:B------:R-:W-:Y:S02]  /*05a0*/  IMAD.MOV R0, RZ, RZ, -R2 ;  /* 0x000000ffff007224 */ /* 0x000fe400078e0a02 */
[----:B------:R-:W-:Y:S02]  /*05b0*/  IMAD.SHL.U32 R3, R2, 0x40, RZ ;  /* 0x0000004002037824 */ /* 0x000fe400078e00ff */
[----:B------:R-:W-:Y:S01]  /*05c0*/  IMAD R0, R11, R0, R4 ;  /* 0x000000000b007224 */ /* 0x000fe200078e0204 */
[----:B------:R-:W-:Y:S02]  /*05d0*/  CS2R R4, SRZ ;  /* 0x0000000000047805 */ /* 0x000fe4000001ff00 */
[----:B------:R-:W-:Y:S01]  /*05e0*/  CS2R R10, SRZ ;  /* 0x00000000000a7805 */ /* 0x000fe2000001ff00 */
[----:B------:R-:W-:Y:S01]  /*05f0*/  IMAD.IADD R0, R6, 0x1, R0 ;  /* 0x0000000106007824 */ /* 0x000fe200078e0200 */
[----:B------:R-:W-:-:S04]  /*0600*/  CS2R R6, SRZ ;  /* 0x0000000000067805 */ /* 0x000fc8000001ff00 */
[----:B------:R-:W-:Y:S02]  /*0610*/  R2UR UR4, R0 ;  /* 0x00000000000472ca */ /* 0x000fe400000e0000 */
[----:B------:R-:W0:Y:S11]  /*0620*/  LDC R0, c[0x0][0x230] ;  /* 0x00008c00ff007b82 */ /* 0x000e360000000800 */
[----:B------:R-:W-:-:S06]  /*0630*/  ULEA UR4, UR4, UR5, 0x8 ;  /* 0x0000000504047291 */ /* 0x000fcc000f8e403f */
[----:B------:R-:W-:Y:S02]  /*0640*/  VIADD R228, R228, UR4 ;  /* 0x00000004e4e47c36 */ /* 0x000fe40008000000 */
[----:B0-----:R-:W-:-:S05]  /*0650*/  VIADD R0, R0, 0x3f ;  /* 0x0000003f00007836 */ /* 0x001fca0000000000 */
[----:B------:R-:W-:-:S13]  /*0660*/  ISETP.GE.AND P0, PT, R0, 0x40, PT ;  /* 0x000000400000780c */ /* 0x000fda0003f06270 */
[----:B------:R-:W-:Y:S05]  /*0670*/  @!P0 BRA `(.L_x_0) ;  /* 0x0000005400448947 */ /* 0x000fea0003800000 */
[----:B------:R-:W-:Y:S01]  /*0680*/  IABS R10, R56 ;  /* 0x00000038000a7213 */ /* 0x000fe20000000000 */
[----:B------:R-:W-:Y:S01]  /*0690*/  ULDC UR4, c[0x0][0x234] ;  /* 0x00008d0000047ab9 */ /* 0x000fe20000000800 */
[----:B------:R-:W-:Y:S01]  /*06a0*/  IABS R4, R57 ;  /* 0x0000003900047213 */ /* 0x000fe20000000000 */
[----:B------:R-:W-:Y:S01]  /*06b0*/  ULDC.64 UR6, c[0x0][0x210] ;  /* 0x0000840000067ab9 */ /* 0x000fe20000000a00 */
[----:B------:R-:W0:Y:S01]  /*06c0*/  I2F.RP R2, R10 ;  /* 0x0000000a00027306 */ /* 0x000e220000209400 */
[----:B------:R-:W-:Y:S01]  /*06d0*/  IABS R12, R228 ;  /* 0x000000e4000c7213 */ /* 0x000fe20000000000 */
[----:B------:R-:W1:Y:S01]  /*06e0*/  LDC R230, c[0x0][0x238] ;  /* 0x00008e00ffe67b82 */ /* 0x000e620000000800 */
[----:B------:R-:W-:Y:S01]  /*06f0*/  ISETP.GE.AND P3, PT, R228, RZ, PT ;  /* 0x000000ffe400720c */ /* 0x000fe20003f66270 */
[----:B------:R-:W-:Y:S01]  /*0700*/  USHF.R.U32.HI UR13, URZ, 0x4, UR12 ;  /* 0x000000043f0d7899 */ /* 0x000fe2000801160c */
[----:B------:R-:W-:Y:S01]  /*0710*/  SHF.R.S32.HI R73, RZ, 0x6, R88 ;  /* 0x00000006ff497819 */ /* 0x000fe20000011458 */
[----:B------:R-:W-:Y:S01]  /*0720*/  ULDC UR8, c[0x0][0x230] ;  /* 0x00008c0000087ab9 */ /* 0x000fe20000000800 */
[----:B------:R-:W-:Y:S01]  /*0730*/  LOP3.LUT R75, R88, 0x40, RZ, 0xc0, !PT ;  /* 0x00000040584b7812 */ /* 0x000fe200078ec0ff */
[----:B------:R-:W2:Y:S01]  /*0740*/  I2F.RP R5, R4 ;  /* 0x0000000400057306 */ /* 0x000ea20000209400 */
[----:B------:R-:W-:Y:S01]  /*0750*/  USGXT.U32 UR13, UR13, 0xe ;  /* 0x0000000e0d0d789a */ /* 0x000fe20008000000 */
[----:B------:R-:W-:Y:S01]  /*0760*/  SGXT R73, R73, 0x1 ;  /* 0x000000014949781a */ /* 0x000fe20000000200 */
[----:B------:R-:W-:Y:S01]  /*0770*/  UMOV UR5, URZ ;  /* 0x0000003f00057c82 */ /* 0x000fe20008000000 */
[----:B------:R-:W-:-:S02]  /*0780*/  CS2R R76, SRZ ;  /* 0x00000000004c7805 */ /* 0x000fc4000001ff00 */
[----:B------:R-:W-:Y:S02]  /*0790*/  CS2R R78, SRZ ;  /* 0x00000000004e7805 */ /* 0x000fe4000001ff00 */
[----:B------:R-:W-:Y:S02]  /*07a0*/  CS2R R80, SRZ ;  /* 0x0000000000507805 */ /* 0x000fe4000001ff00 */
[----:B------:R-:W-:Y:S01]  /*07b0*/  CS2R R82, SRZ ;  /* 0x0000000000527805 */ /* 0x000fe2000001ff00 */
[----:B0-----:R-:W0:Y:S01]  /*07c0*/  MUFU.RCP R2, R2 ;  /* 0x0000000200027308 */ /* 0x001e220000001000 */
[----:B------:R-:W-:Y:S02]  /*07d0*/  CS2R R84, SRZ ;  /* 0x0000000000547805 */ /* 0x000fe4000001ff00 */
[----:B------:R-:W-:-:S05]  /*07e0*/  CS2R R86, SRZ ;  /* 0x0000000000567805 */ /* 0x000fca000001ff00 */
[----:B--2---:R-:W2:Y:S01]  /*07f0*/  MUFU.RCP R5, R5 ;  /* 0x0000000500057308 */ /* 0x004ea20000001000 */
[C---:B-1----:R-:W-:Y:S02]  /*0800*/  IMAD.SHL.U32 R229, R230.reuse, 0x40, RZ ;  /* 0x00000040e6e57824 */ /* 0x042fe400078e00ff */
[C---:B------:R-:W-:Y:S02]  /*0810*/  IMAD R252, R230.reuse, 0x18, RZ ;  /* 0x00000018e6fc7824 */ /* 0x040fe400078e02ff */
[C---:B------:R-:W-:Y:S02]  /*0820*/  IMAD R251, R230.reuse, 0x17, RZ ;  /* 0x00000017e6fb7824 */ /* 0x040fe400078e02ff */
[----:B------:R-:W-:Y:S02]  /*0830*/  IMAD R250, R230, 0x16, RZ ;  /* 0x00000016e6fa7824 */ /* 0x000fe400078e02ff */
[----:B0-----:R-:W-:Y:S01]  /*0840*/  VIADD R6, R2, 0xffffffe ;  /* 0x0ffffffe02067836 */ /* 0x001fe20000000000 */
[----:B------:R-:W-:Y:S01]  /*0850*/  SHF.R.U32.HI R2, RZ, 0x6, R88 ;  /* 0x00000006ff027819 */ /* 0x000fe20000011658 */
[----:B------:R-:W-:-:S02]  /*0860*/  IMAD R249, R230, 0x15, RZ ;  /* 0x00000015e6f97824 */ /* 0x000fc400078e02ff */
[----:B------:R0:W1:Y:S01]  /*0870*/  F2I.FTZ.U32.TRUNC.NTZ R7, R6 ;  /* 0x0000000600077305 */ /* 0x000062000021f000 */
[----:B------:R-:W-:Y:S01]  /*0880*/  SGXT.U32 R2, R2, 0x1 ;  /* 0x000000010202781a */ /* 0x000fe20000000000 */
[C---:B------:R-:W-:Y:S02]  /*0890*/  IMAD R248, R230.reuse, 0x14, RZ ;  /* 0x00000014e6f87824 */ /* 0x040fe400078e02ff */
[----:B--2---:R-:W-:Y:S01]  /*08a0*/  VIADD R8, R5, 0xffffffe ;  /* 0x0ffffffe05087836 */ /* 0x004fe20000000000 */
[----:B------:R-:W-:Y:S01]  /*08b0*/  LOP3.LUT R16, R3, R2, RZ, 0xfc, !PT ;  /* 0x0000000203107212 */ /* 0x000fe200078efcff */
[----:B------:R-:W-:Y:S02]  /*08c0*/  IMAD R247, R230, 0x13, RZ ;  /* 0x00000013e6f77824 */ /* 0x000fe400078e02ff */
[----:B------:R2:W3:Y:S01]  /*08d0*/  F2I.FTZ.U32.TRUNC.NTZ R9, R8 ;  /* 0x0000000800097305 */ /* 0x0004e2000021f000 */
[----:B0-----:R-:W-:Y:S01]  /*08e0*/  IMAD.MOV.U32 R6, RZ, RZ, RZ ;  /* 0x000000ffff067224 */ /* 0x001fe200078e00ff */
[----:B------:R-:W-:Y:S01]  /*08f0*/  LOP3.LUT R14, R16, 0x3a, RZ, 0xfc, !PT ;  /* 0x0000003a100e7812 */ /* 0x000fe200078efcff */
[----:B------:R-:W-:Y:S01]  /*0900*/  IMAD R246, R230, 0x12, RZ ;  /* 0x00000012e6f67824 */ /* 0x000fe200078e02ff */
[----:B------:R-:W-:Y:S01]  /*0910*/  LOP3.LUT R17, R16, 0x38, RZ, 0xfc, !PT ;  /* 0x0000003810117812 */ /* 0x000fe200078efcff */
[----:B------:R-:W-:Y:S01]  /*0920*/  IMAD R245, R230, 0x11, RZ ;  /* 0x00000011e6f57824 */ /* 0x000fe200078e02ff */
[----:B------:R-:W-:Y:S01]  /*0930*/  IABS R13, R14 ;  /* 0x0000000e000d7213 */ /* 0x000fe20000000000 */
[--C-:B-1----:R-:W-:Y:S01]  /*0940*/  IMAD.MOV R11, RZ, RZ, -R7.reuse ;  /* 0x000000ffff0b7224 */ /* 0x102fe200078e0a07 */
[----:B------:R-:W-:Y:S01]  /*0950*/  IABS R15, R17 ;  /* 0x00000011000f7213 */ /* 0x000fe20000000000 */
[----:B--2---:R-:W-:Y:S01]  /*0960*/  IMAD.MOV.U32 R8, RZ, RZ, RZ ;  /* 0x000000ffff087224 */ /* 0x004fe200078e00ff */
[----:B------:R-:W-:Y:S01]  /*0970*/  ISETP.GE.AND P1, PT, R17, RZ, PT ;  /* 0x000000ff1100720c */ /* 0x000fe20003f26270 */
[----:B------:R-:W-:Y:S01]  /*0980*/  IMAD R11, R11, R10, RZ ;  /* 0x0000000a0b0b7224 */ /* 0x000fe200078e02ff */
[----:B------:R-:W-:Y:S01]  /*0990*/  ISETP.GE.AND P6, PT, R14, RZ, PT ;  /* 0x000000ff0e00720c */ /* 0x000fe20003fc6270 */
[----:B------:R-:W-:Y:S01]  /*09a0*/  IMAD.SHL.U32 R244, R230, 0x10, RZ ;  /* 0x00000010e6f47824 */ /* 0x000fe200078e00ff */
[C---:B------:R-:W-:Y:S01]  /*09b0*/  LOP3.LUT R18, R16.reuse, 0x28, RZ, 0xfc, !PT ;  /* 0x0000002810127812 */ /* 0x040fe200078efcff */
[----:B------:R-:W-:Y:S01]  /*09c0*/  IMAD.HI.U32 R7, R7, R11, R6 ;  /* 0x0000000b07077227 */ /* 0x000fe200078e0006 */
[----:B------:R-:W-:-:S02]  /*09d0*/  LOP3.LUT R14, R16, 0x2a, RZ, 0xfc, !PT ;  /* 0x0000002a100e7812 */ /* 0x000fc400078efcff */
[----:B------:R-:W-:Y:S01]  /*09e0*/  IABS R29, R18 ;  /* 0x00000012001d7213 */ /* 0x000fe20000000000 */
[----:B------:R-:W-:Y:S01]  /*09f0*/  IMAD.MOV.U32 R6, RZ, RZ, R12 ;  /* 0x000000ffff067224 */ /* 0x000fe200078e000c */
[----:B------:R-:W-:Y:S01]  /*0a00*/  LOP3.LUT R12, R16, 0x3c, RZ, 0xfc, !PT ;  /* 0x0000003c100c7812 */ /* 0x000fe200078efcff */
[----:B---3--:R-:W-:Y:S01]  /*0a10*/  IMAD.MOV R11, RZ, RZ, -R9 ;  /* 0x000000ffff0b7224 */ /* 0x008fe200078e0a09 */
[----:B------:R-:W-:Y:S01]  /*0a20*/  IABS R27, R14 ;  /* 0x0000000e001b7213 */ /* 0x000fe20000000000 */
[----:B------:R-:W-:Y:S01]  /*0a30*/  IMAD.HI.U32 R7, R7, R6, RZ ;  /* 0x0000000607077227 */ /* 0x000fe200078e00ff */
[----:B------:R-:W-:Y:S02]  /*0a40*/  ISETP.GE.AND P2, PT, R12, RZ, PT ;  /* 0x000000ff0c00720c */ /* 0x000fe40003f46270 */
[C---:B------:R-:W-:Y:S01]  /*0a50*/  LOP3.LUT R24, R16.reuse, 0x6, RZ, 0xfc, !PT ;  /* 0x0000000610187812 */ /* 0x040fe200078efcff */
[----:B------:R-:W-:Y:S01]  /*0a60*/  IMAD.MOV R7, RZ, RZ, -R7 ;  /* 0x000000ffff077224 */ /* 0x000fe200078e0a07 */
[----:B------:R-:W-:Y:S01]  /*0a70*/  LOP3.LUT R26, R16, 0x4, RZ, 0xfc, !PT ;  /* 0x00000004101a7812 */ /* 0x000fe200078efcff */
[----:B------:R-:W-:Y:S01]  /*0a80*/  IMAD R243, R230, 0xf, RZ ;  /* 0x0000000fe6f37824 */ /* 0x000fe200078e02ff */
[----:B------:R-:W-:Y:S01]  /*0a90*/  IABS R65, R24 ;  /* 0x0000001800417213 */ /* 0x000fe20000000000 */
[----:B------:R-:W-:Y:S01]  /*0aa0*/  IMAD R5, R10, R7, R6 ;  /* 0x000000070a057224 */ /* 0x000fe200078e0206 */
[----:B------:R-:W-:Y:S01]  /*0ab0*/  IABS R67, R26 ;  /* 0x0000001a00437213 */ /* 0x000fe20000000000 */
[----:B------:R-:W-:Y:S01]  /*0ac0*/  IMAD R7, R11, R4, RZ ;  /* 0x000000040b077224 */ /* 0x000fe200078e02ff */
[----:B------:R-:W-:Y:S01]  /*0ad0*/  IABS R11, R12 ;  /* 0x0000000c000b7213 */ /* 0x000fe20000000000 */
[----:B------:R-:W-:Y:S01]  /*0ae0*/  IMAD R242, R230, 0xe, RZ ;  /* 0x0000000ee6f27824 */ /* 0x000fe200078e02ff */
[----:B------:R-:W-:Y:S01]  /*0af0*/  ISETP.GT.U32.AND P0, PT, R10, R5, PT ;  /* 0x000000050a00720c */ /* 0x000fe20003f04070 */
[----:B------:R-:W-:Y:S01]  /*0b00*/  IMAD.HI.U32 R8, R9, R7, R8 ;  /* 0x0000000709087227 */ /* 0x000fe200078e0008 */
[----:B------:R-:W-:-:S02]  /*0b10*/  SHF.R.S32.HI R7, RZ, 0x1f, R0 ;  /* 0x0000001fff077819 */ /* 0x000fc40000011400 */
[----:B------:R-:W-:Y:S01]  /*0b20*/  LOP3.LUT R12, R16, 0x2c, RZ, 0xfc, !PT ;  /* 0x0000002c100c7812 */ /* 0x000fe200078efcff */
[----:B------:R-:W-:Y:S01]  /*0b30*/  IMAD R241, R230, 0xd, RZ ;  /* 0x0000000de6f17824 */ /* 0x000fe200078e02ff */
[----:B------:R-:W-:Y:S01]  /*0b40*/  LEA.HI R6, R7, R0, RZ, 0x6 ;  /* 0x0000000007067211 */ /* 0x000fe200078f30ff */
[----:B------:R-:W-:Y:S01]  /*0b50*/  IMAD.HI.U32 R2, R8, R11, RZ ;  /* 0x0000000b08027227 */ /* 0x000fe200078e00ff */
[----:B------:R-:W-:Y:S02]  /*0b60*/  IABS R23, R12 ;  /* 0x0000000c00177213 */ /* 0x000fe40000000000 */
[----:B------:R-:W-:Y:S01]  /*0b70*/  LOP3.LUT R28, R16, 0x2, RZ, 0xfc, !PT ;  /* 0x00000002101c7812 */ /* 0x000fe200078efcff */
[----:B------:R-:W-:Y:S01]  /*0b80*/  IMAD.HI.U32 R9, R8, R13, RZ ;  /* 0x0000000d08097227 */ /* 0x000fe200078e00ff */
[----:B------:R-:W-:Y:S02]  /*0b90*/  IABS R71, R16 ;  /* 0x0000001000477213 */ /* 0x000fe40000000000 */
[----:B------:R-:W-:Y:S01]  /*0ba0*/  IABS R69, R28 ;  /* 0x0000001c00457213 */ /* 0x000fe20000000000 */
[----:B------:R-:W-:Y:S01]  /*0bb0*/  IMAD.MOV R2, RZ, RZ, -R2 ;  /* 0x000000ffff027224 */ /* 0x000fe200078e0a02 */
[----:B------:R-:W-:Y:S01]  /*0bc0*/  SHF.R.S32.HI R6, RZ, 0x6, R6 ;  /* 0x00000006ff067819 */ /* 0x000fe20000011406 */
[----:B------:R-:W-:-:S02]  /*0bd0*/  IMAD.MOV R9, RZ, RZ, -R9 ;  /* 0x000000ffff097224 */ /* 0x000fc400078e0a09 */
[----:B------:R-:W-:Y:S01]  /*0be0*/  IMAD R7, R4, R2, R11 ;  /* 0x0000000204077224 */ /* 0x000fe200078e020b */
[----:B------:R-:W-:Y:S01]  /*0bf0*/  LOP3.LUT R2, R16, 0x36, RZ, 0xfc, !PT ;  /* 0x0000003610027812 */ /* 0x000fe200078efcff */
[----:B------:R-:W-:Y:S01]  /*0c00*/  IMAD R11, R4, R9, R13 ;  /* 0x00000009040b7224 */ /* 0x000fe200078e020d */
[----:B------:R-:W-:Y:S01]  /*0c10*/  LOP3.LUT R9, R16, 0x34, RZ, 0xfc, !PT ;  /* 0x0000003410097812 */ /* 0x000fe200078efcff */
[----:B------:R-:W-:Y:S01]  /*0c20*/  @!P0 IMAD.IADD R5, R5, 0x1, -R10 ;  /* 0x0000000105058824 */ /* 0x000fe200078e0a0a */
[----:B------:R-:W-:Y:S01]  /*0c30*/  ISETP.GT.U32.AND P4, PT, R4, R7, PT ;  /* 0x000000070400720c */ /* 0x000fe20003f84070 */
[----:B------:R-:W-:Y:S01]  /*0c40*/  IMAD.HI.U32 R0, R8, R15, RZ ;  /* 0x0000000f08007227 */ /* 0x000fe200078e00ff */
[----:B------:R-:W-:Y:S02]  /*0c50*/  ISETP.GT.U32.AND P5, PT, R4, R11, PT ;  /* 0x0000000b0400720c */ /* 0x000fe40003fa4070 */
[----:B------:R-:W-:Y:S01]  /*0c60*/  ISETP.GT.U32.AND P0, PT, R10, R5, PT ;  /* 0x000000050a00720c */ /* 0x000fe20003f04070 */
[----:B------:R-:W-:Y:S01]  /*0c70*/  IMAD.MOV R0, RZ, RZ, -R0 ;  /* 0x000000ffff007224 */ /* 0x000fe200078e0a00 */
[----:B------:R-:W-:Y:S01]  /*0c80*/  IABS R17, R9 ;  /* 0x0000000900117213 */ /* 0x000fe20000000000 */
[----:B------:R-:W-:-:S02]  /*0c90*/  IMAD R240, R230, 0xc, RZ ;  /* 0x0000000ce6f07824 */ /* 0x000fc400078e02ff */
[----:B------:R-:W-:Y:S01]  /*0ca0*/  IMAD R13, R4, R0, R15 ;  /* 0x00000000040d7224 */ /* 0x000fe200078e020f */
[----:B------:R-:W-:Y:S01]  /*0cb0*/  IABS R15, R2 ;  /* 0x00000002000f7213 */ /* 0x000fe20000000000 */
[----:B------:R-:W-:Y:S02]  /*0cc0*/  IMAD R239, R230, 0xb, RZ ;  /* 0x0000000be6ef7824 */ /* 0x000fe400078e02ff */
[--C-:B------:R-:W-:Y:S02]  /*0cd0*/  @!P4 IMAD.IADD R7, R7, 0x1, -R4.reuse ;  /* 0x000000010707c824 */ /* 0x100fe400078e0a04 */
[----:B------:R-:W-:Y:S02]  /*0ce0*/  @!P5 IMAD.IADD R11, R11, 0x1, -R4 ;  /* 0x000000010b0bd824 */ /* 0x000fe400078e0a04 */
[----:B------:R-:W-:Y:S01]  /*0cf0*/  @!P0 IMAD.IADD R5, R5, 0x1, -R10 ;  /* 0x0000000105058824 */ /* 0x000fe200078e0a0a */
[----:B------:R-:W-:Y:S01]  /*0d00*/  ISETP.GT.U32.AND P4, PT, R4, R7, PT ;  /* 0x000000070400720c */ /* 0x000fe20003f84070 */
[----:B------:R-:W-:Y:S01]  /*0d10*/  IMAD.HI.U32 R0, R8, R15, RZ ;  /* 0x0000000f08007227 */ /* 0x000fe200078e00ff */
[----:B------:R-:W-:-:S02]  /*0d20*/  ISETP.GT.U32.AND P5, PT, R4, R11, PT ;  /* 0x0000000b0400720c */ /* 0x000fc40003fa4070 */
[----:B------:R-:W-:Y:S01]  /*0d30*/  ISETP.NE.AND P0, PT, R56, RZ, PT ;  /* 0x000000ff3800720c */ /* 0x000fe20003f05270 */
[----:B------:R-:W-:Y:S01]  /*0d40*/  @!P3 IMAD.MOV R5, RZ, RZ, -R5 ;  /* 0x000000ffff05b224 */ /* 0x000fe200078e0a05 */
[----:B------:R-:W-:Y:S01]  /*0d50*/  ISETP.GT.U32.AND P3, PT, R4, R13, PT ;  /* 0x0000000d0400720c */ /* 0x000fe20003f64070 */
[----:B------:R-:W-:Y:S01]  /*0d60*/  IMAD.MOV R0, RZ, RZ, -R0 ;  /* 0x000000ffff007224 */ /* 0x000fe200078e0a00 */
[----:B------:R-:W-:Y:S01]  /*0d70*/  LOP3.LUT R10, R16, 0x32, RZ, 0xfc, !PT ;  /* 0x00000032100a7812 */ /* 0x000fe200078efcff */
[----:B------:R-:W-:Y:S02]  /*0d80*/  IMAD R238, R230, 0xa, RZ ;  /* 0x0000000ae6ee7824 */ /* 0x000fe400078e02ff */
[----:B------:R-:W-:Y:S01]  /*0d90*/  IMAD R15, R4, R0, R15 ;  /* 0x00000000040f7224 */ /* 0x000fe200078e020f */
[----:B------:R-:W-:Y:S01]  /*0da0*/  IABS R19, R10 ;  /* 0x0000000a00137213 */ /* 0x000fe20000000000 */
[--C-:B------:R-:W-:Y:S02]  /*0db0*/  @!P4 IMAD.IADD R7, R7, 0x1, -R4.reuse ;  /* 0x000000010707c824 */ /* 0x100fe400078e0a04 */
[--C-:B------:R-:W-:Y:S01]  /*0dc0*/  @!P5 IMAD.IADD R11, R11, 0x1, -R4.reuse ;  /* 0x000000010b0bd824 */ /* 0x100fe200078e0a04 */
[----:B------:R-:W-:Y:S01]  /*0dd0*/  ISETP.GE.AND P5, PT, R9, RZ, PT ;  /* 0x000000ff0900720c */ /* 0x000fe20003fa6270 */
[----:B------:R-:W-:Y:S01]  /*0de0*/  IMAD.MOV.U32 R9, RZ, RZ, R7 ;  /* 0x000000ffff097224 */ /* 0x000fe200078e0007 */
[----:B------:R-:W-:Y:S01]  /*0df0*/  @!P0 LOP3.LUT R5, RZ, R56, RZ, 0x33, !PT ;  /* 0x00000038ff058212 */ /* 0x000fe200078e33ff */
[----:B------:R-:W-:Y:S01]  /*0e00*/  @!P3 IMAD.IADD R13, R13, 0x1, -R4 ;  /* 0x000000010d0db824 */ /* 0x000fe200078e0a04 */
[----:B------:R-:W-:Y:S01]  /*0e10*/  ISETP.GE.AND P0, PT, R2, RZ, PT ;  /* 0x000000ff0200720c */ /* 0x000fe20003f06270 */
[----:B------:R-:W-:Y:S01]  /*0e20*/  @!P2 IMAD.MOV R9, RZ, RZ, -R9 ;  /* 0x000000ffff09a224 */ /* 0x000fe200078e0a09 */
[----:B------:R-:W-:Y:S01]  /*0e30*/  ISETP.GT.U32.AND P4, PT, R4, R15, PT ;  /* 0x0000000f0400720c */ /* 0x000fe20003f84070 */
[----:B------:R-:W-:Y:S01]  /*0e40*/  IMAD.HI.U32 R2, R8, R19, RZ ;  /* 0x0000001308027227 */ /* 0x000fe200078e00ff */
[----:B------:R-:W-:-:S02]  /*0e50*/  ISETP.GT.U32.AND P2, PT, R4, R13, PT ;  /* 0x0000000d0400720c */ /* 0x000fc40003f44070 */
[----:B------:R-:W-:Y:S01]  /*0e60*/  ISETP.GE.AND P3, PT, R10, RZ, PT ;  /* 0x000000ff0a00720c */ /* 0x000fe20003f66270 */
[----:B------:R-:W-:Y:S01]  /*0e70*/  IMAD.HI.U32 R0, R8, R17, RZ ;  /* 0x0000001108007227 */ /* 0x000fe200078e00ff */
[----:B------:R-:W-:-:S03]  /*0e80*/  LOP3.LUT R10, R16, 0x30, RZ, 0xfc, !PT ;  /* 0x00000030100a7812 */ /* 0x000fc600078efcff */
[----:B------:R-:W-:Y:S01]  /*0e90*/  IMAD.MOV R2, RZ, RZ, -R2 ;  /* 0x000000ffff027224 */ /* 0x000fe200078e0a02 */
[----:B------:R-:W-:Y:S01]  /*0ea0*/  IABS R7, R10 ;  /* 0x0000000a00077213 */ /* 0x000fe20000000000 */
[----:B------:R-:W-:Y:S02]  /*0eb0*/  IMAD.MOV R0, RZ, RZ, -R0 ;  /* 0x000000ffff007224 */ /* 0x000fe400078e0a00 */
[C---:B------:R-:W-:Y:S02]  /*0ec0*/  IMAD R19, R4.reuse, R2, R19 ;  /* 0x0000000204137224 */ /* 0x040fe400078e0213 */
[C---:B------:R-:W-:Y:S02]  /*0ed0*/  IMAD R17, R4.reuse, R0, R17 ;  /* 0x0000000004117224 */ /* 0x040fe400078e0211 */
[--C-:B------:R-:W-:Y:S01]  /*0ee0*/  @!P2 IMAD.IADD R13, R13, 0x1, -R4.reuse ;  /* 0x000000010d0da824 */ /* 0x100fe200078e0a04 */
[C---:B------:R-:W-:Y:S01]  /*0ef0*/  ISETP.GT.U32.AND P2, PT, R4.reuse, R19, PT ;  /* 0x000000130400720c */ /* 0x040fe20003f44070 */
[----:B------:R-:W-:Y:S01]  /*0f00*/  @!P6 IMAD.MOV R11, RZ, RZ, -R11 ;  /* 0x000000ffff0be224 */ /* 0x000fe200078e0a0b */
[----:B------:R-:W-:Y:S01]  /*0f10*/  ISETP.GT.U32.AND P6, PT, R4, R17, PT ;  /* 0x000000110400720c */ /* 0x000fe20003fc4070 */
[----:B------:R-:W-:-:S02]  /*0f20*/  @!P4 IMAD.IADD R15, R15, 0x1, -R4 ;  /* 0x000000010f0fc824 */ /* 0x000fc400078e0a04 */
[----:B------:R-:W-:-:S03]  /*0f30*/  IMAD.HI.U32 R0, R8, R7, RZ ;  /* 0x0000000708007227 */ /* 0x000fc600078e00ff */
[C---:B------:R-:W-:Y:S01]  /*0f40*/  ISETP.GT.U32.AND P4, PT, R4.reuse, R15, PT ;  /* 0x0000000f0400720c */ /* 0x040fe20003f84070 */
[----:B------:R-:W-:Y:S02]  /*0f50*/  IMAD.MOV R0, RZ, RZ, -R0 ;  /* 0x000000ffff007224 */ /* 0x000fe400078e0a00 */
[----:B------:R-:W-:Y:S02]  /*0f60*/  @!P1 IMAD.MOV R13, RZ, RZ, -R13 ;  /* 0x000000ffff0d9224 */ /* 0x000fe400078e0a0d */
[--C-:B------:R-:W-:Y:S02]  /*0f70*/  @!P2 IMAD.IADD R19, R19, 0x1, -R4.reuse ;  /* 0x000000011313a824 */ /* 0x100fe400078e0a04 */
[----:B------:R-:W-:Y:S02]  /*0f80*/  @!P6 IMAD.IADD R17, R17, 0x1, -R4 ;  /* 0x000000011111e824 */ /* 0x000fe400078e0a04 */
[C---:B------:R-:W-:Y:S01]  /*0f90*/  IMAD R7, R4.reuse, R0, R7 ;  /* 0x0000000004077224 */ /* 0x040fe200078e0207 */
[----:B------:R-:W-:Y:S01]  /*0fa0*/  ISETP.GT.U32.AND P1, PT, R4, R19, PT ;  /* 0x000000130400720c */ /* 0x000fe20003f24070 */
[----:B------:R-:W-:Y:S01]  /*0fb0*/  IMAD.HI.U32 R0, R8, R23, RZ ;  /* 0x0000001708007227 */ /* 0x000fe200078e00ff */
[----:B------:R-:W-:-:S02]  /*0fc0*/  ISETP.GT.U32.AND P2, PT, R4, R17, PT ;  /* 0x000000110400720c */ /* 0x000fc40003f44070 */
[----:B------:R-:W-:Y:S01]  /*0fd0*/  ISETP.GT.U32.AND P6, PT, R4, R7, PT ;  /* 0x000000070400720c */ /* 0x000fe20003fc4070 */
[----:B------:R-:W-:Y:S01]  /*0fe0*/  @!P4 IMAD.IADD R15, R15, 0x1, -R4 ;  /* 0x000000010f0fc824 */ /* 0x000fe200078e0a04 */
[----:B------:R-:W-:Y:S01]  /*0ff0*/  ISETP.GE.AND P4, PT, R10, RZ, PT ;  /* 0x000000ff0a00720c */ /* 0x000fe20003f86270 */
[----:B------:R-:W-:-:S04]  /*1000*/  IMAD.HI.U32 R10, R8, R29, RZ ;  /* 0x0000001d080a7227 */ /* 0x000fc800078e00ff */
[----:B------:R-:W-:Y:S02]  /*1010*/  IMAD.MOV R0, RZ, RZ, -R0 ;  /* 0x000000ffff007224 */ /* 0x000fe400078e0a00 */
[----:B------:R-:W-:Y:S02]  /*1020*/  IMAD.MOV R10, RZ, RZ, -R10 ;  /* 0x000000ffff0a7224 */ /* 0x000fe400078e0a0a */
[----:B------:R-:W-:-:S04]  /*1030*/  IMAD.HI.U32 R2, R8, R27, RZ ;  /* 0x0000001b08027227 */ /* 0x000fc800078e00ff */
[C---:B------:R-:W-:Y:S02]  /*1040*/  IMAD R23, R4.reuse, R0, R23 ;  /* 0x0000000004177224 */ /* 0x040fe400078e0217 */
[----:B------:R-:W-:Y:S01]  /*1050*/  IMAD R29, R4, R10, R29 ;  /* 0x0000000a041d7224 */ /* 0x000fe200078e021d */
[----:B------:R-:W-:Y:S01]  /*1060*/  LOP3.LUT R10, R16, 0x24, RZ, 0xfc, !PT ;  /* 0x00000024100a7812 */ /* 0x000fe200078efcff */
[----:B------:R-:W-:Y:S02]  /*1070*/  @!P1 IMAD.IADD R19, R19, 0x1, -R4 ;  /* 0x0000000113139824 */ /* 0x000fe400078e0a04 */
[----:B------:R-:W-:Y:S01]  /*1080*/  IMAD.MOV R2, RZ, RZ, -R2 ;  /* 0x000000ffff027224 */ /* 0x000fe200078e0a02 */
[----:B------:R-:W-:Y:S01]  /*1090*/  IABS R25, R10 ;  /* 0x0000000a00197213 */ /* 0x000fe20000000000 */
[--C-:B------:R-:W-:Y:S01]  /*10a0*/  @!P2 IMAD.IADD R17, R17, 0x1, -R4.reuse ;  /* 0x000000011111a824 */ /* 0x100fe200078e0a04 */
[C---:B------:R-:W-:Y:S01]  /*10b0*/  ISETP.GT.U32.AND P2, PT, R4.reuse, R23, PT ;  /* 0x000000170400720c */ /* 0x040fe20003f44070 */
[----:B------:R-:W-:Y:S01]  /*10c0*/  @!P3 IMAD.MOV R19, RZ, RZ, -R19 ;  /* 0x000000ffff13b224 */ /* 0x000fe200078e0a13 */
[----:B------:R-:W-:Y:S01]  /*10d0*/  ISETP.GT.U32.AND P3, PT, R4, R29, PT ;  /* 0x0000001d0400720c */ /* 0x000fe20003f64070 */
[----:B------:R-:W-:-:S02]  /*10e0*/  @!P6 IMAD.IADD R7, R7, 0x1, -R4 ;  /* 0x000000010707e824 */ /* 0x000fc400078e0a04 */
[----:B------:R-:W-:Y:S01]  /*10f0*/  IMAD R27, R4, R2, R27 ;  /* 0x00000002041b7224 */ /* 0x000fe200078e021b */
[----:B------:R-:W-:Y:S01]  /*1100*/  LOP3.LUT R2, R16, 0x26, RZ, 0xfc, !PT ;  /* 0x0000002610027812 */ /* 0x000fe200078efcff */
[----:B------:R-:W-:Y:S01]  /*1110*/  @!P0 IMAD.MOV R15, RZ, RZ, -R15 ;  /* 0x000000ffff0f8224 */ /* 0x000fe200078e0a0f */
[C---:B------:R-:W-:Y:S01]  /*1120*/  ISETP.GT.U32.AND P6, PT, R4.reuse, R7, PT ;  /* 0x000000070400720c */ /* 0x040fe20003fc4070 */
[----:B------:R-:W-:Y:S01]  /*1130*/  @!P5 IMAD.MOV R17, RZ, RZ, -R17 ;  /* 0x000000ffff11d224 */ /* 0x000fe200078e0a11 */
[----:B------:R-:W-:Y:S01]  /*1140*/  IABS R31, R2 ;  /* 0x00000002001f7213 */ /* 0x000fe20000000000 */
[----:B------:R-:W-:Y:S01]  /*1150*/  IMAD R5, R5, UR4, RZ ;  /* 0x0000000405057c24 */ /* 0x000fe2000f8e02ff */
[----:B------:R-:W-:Y:S01]  /*1160*/  ISETP.GT.U32.AND P1, PT, R4, R27, PT ;  /* 0x0000001b0400720c */ /* 0x000fe20003f24070 */
[--C-:B------:R-:W-:Y:S01]  /*1170*/  @!P2 IMAD.IADD R23, R23, 0x1, -R4.reuse ;  /* 0x000000011717a824 */ /* 0x100fe200078e0a04 */
[----:B------:R-:W-:Y:S01]  /*1180*/  ISETP.GE.AND P0, PT, R12, RZ, PT ;  /* 0x000000ff0c00720c */ /* 0x000fe20003f06270 */
[----:B------:R-:W-:Y:S01]  /*1190*/  IMAD.HI.U32 R0, R8, R31, RZ ;  /* 0x0000001f08007227 */ /* 0x000fe200078e00ff */
[----:B------:R-:W-:Y:S01]  /*11a0*/  LOP3.LUT R12, R16, 0x22, RZ, 0xfc, !PT ;  /* 0x00000022100c7812 */ /* 0x000fe200078efcff */
[----:B------:R-:W-:Y:S01]  /*11b0*/  ULDC UR4, c[0x0][0x240] ;  /* 0x0000900000047ab9 */ /* 0x000fe20000000800 */
[----:B------:R-:W-:Y:S01]  /*11c0*/  ISETP.GT.U32.AND P2, PT, R4, R23, PT ;  /* 0x000000170400720c */ /* 0x000fe20003f44070 */
[----:B------:R-:W-:Y:S01]  /*11d0*/  @!P3 IMAD.IADD R29, R29, 0x1, -R4 ;  /* 0x000000011d1db824 */ /* 0x000fe200078e0a04 */
[----:B------:R-:W-:Y:S01]  /*11e0*/  IABS R33, R12 ;  /* 0x0000000c00217213 */ /* 0x000fe20000000000 */
[----:B------:R-:W-:Y:S01]  /*11f0*/  IMAD.MOV R0, RZ, RZ, -R0 ;  /* 0x000000ffff007224 */ /* 0x000fe200078e0a00 */
[----:B------:R-:W-:Y:S01]  /*1200*/  ISETP.GE.AND P5, PT, R14, RZ, PT ;  /* 0x000000ff0e00720c */ /* 0x000fe20003fa6270 */
[----:B------:R-:W-:Y:S01]  /*1210*/  @!P6 IMAD.IADD R7, R7, 0x1, -R4 ;  /* 0x000000010707e824 */ /* 0x000fe200078e0a04 */
[C---:B------:R-:W-:Y:S01]  /*1220*/  ISETP.GT.U32.AND P3, PT, R4.reuse, R29, PT ;  /* 0x0000001d0400720c */ /* 0x040fe20003f64070 */
[----:B------:R-:W-:Y:S01]  /*1230*/  IMAD R31, R4, R0, R31 ;  /* 0x00000000041f7224 */ /* 0x000fe200078e021f */
[----:B------:R-:W-:Y:S01]  /*1240*/  ISETP.GE.AND P6, PT, R18, RZ, PT ;  /* 0x000000ff1200720c */ /* 0x000fe20003fc6270 */
[----:B------:R-:W-:Y:S01]  /*1250*/  IMAD.HI.U32 R0, R8, R25, RZ ;  /* 0x0000001908007227 */ /* 0x000fe200078e00ff */
[----:B------:R-:W-:-:S03]  /*1260*/  LOP3.LUT R14, R16, 0x12, RZ, 0xfc, !PT ;  /* 0x00000012100e7812 */ /* 0x000fc600078efcff */
[----:B------:R-:W-:Y:S01]  /*1270*/  IMAD.MOV.U32 R21, RZ, RZ, R7 ;  /* 0x000000ffff157224 */ /* 0x000fe200078e0007 */
[----:B------:R-:W-:Y:S01]  /*1280*/  IABS R51, R14 ;  /* 0x0000000e00337213 */ /* 0x000fe20000000000 */
[----:B------:R-:W-:Y:S02]  /*1290*/  IMAD.MOV R7, RZ, RZ, -R0 ;  /* 0x000000ffff077224 */ /* 0x000fe400078e0a00 */
[----:B------:R-:W-:-:S04]  /*12a0*/  IMAD.HI.U32 R0, R8, R33, RZ ;  /* 0x0000002108007227 */ /* 0x000fc800078e00ff */
[--C-:B------:R-:W-:Y:S02]  /*12b0*/  @!P1 IMAD.IADD R27, R27, 0x1, -R4.reuse ;  /* 0x000000011b1b9824 */ /* 0x100fe400078e0a04 */
[C---:B------:R-:W-:Y:S02]  /*12c0*/  IMAD R7, R4.reuse, R7, R25 ;  /* 0x0000000704077224 */ /* 0x040fe400078e0219 */
[----:B------:R-:W-:Y:S01]  /*12d0*/  @!P2 IMAD.IADD R23, R23, 0x1, -R4 ;  /* 0x000000011717a824 */ /* 0x000fe200078e0a04 */
[----:B------:R-:W-:Y:S01]  /*12e0*/  ISETP.GT.U32.AND P1, PT, R4, R27, PT ;  /* 0x0000001b0400720c */ /* 0x000fe20003f24070 */
[----:B------:R-:W-:Y:S01]  /*12f0*/  IMAD.MOV R0, RZ, RZ, -R0 ;  /* 0x000000ffff007224 */ /* 0x000fe200078e0a00 */
[----:B------:R-:W-:Y:S01]  /*1300*/  ISETP.GE.AND P2, PT, R2, RZ, PT ;  /* 0x000000ff0200720c */ /* 0x000fe20003f46270 */
[----:B------:R-:W-:Y:S01]  /*1310*/  @!P4 IMAD.MOV R21, RZ, RZ, -R21 ;  /* 0x000000ffff15c224 */ /* 0x000fe200078e0a15 */
[C---:B------:R-:W-:Y:S01]  /*1320*/  ISETP.GT.U32.AND P4, PT, R4.reuse, R31, PT ;  /* 0x0000001f0400720c */ /* 0x040fe20003f84070 */
[----:B------:R-:W-:Y:S01]  /*1330*/  @!P3 IMAD.IADD R29, R29, 0x1, -R4 ;  /* 0x000000011d1db824 */ /* 0x000fe200078e0a04 */
[----:B------:R-:W-:Y:S01]  /*1340*/  ISETP.GT.U32.AND P3, PT, R4, R7, PT ;  /* 0x000000070400720c */ /* 0x000fe20003f64070 */
[----:B------:R-:W-:Y:S01]  /*1350*/  IMAD.MOV.U32 R25, RZ, RZ, R23 ;  /* 0x000000ffff197224 */ /* 0x000fe200078e0017 */
[----:B------:R-:W-:Y:S01]  /*1360*/  LOP3.LUT R2, R16, 0x20, RZ, 0xfc, !PT ;  /* 0x0000002010027812 */ /* 0x000fe200078efcff */
[----:B------:R-:W-:-:S02]  /*1370*/  IMAD R23, R4, R0, R33 ;  /* 0x0000000004177224 */ /* 0x000fc400078e0221 */
[----:B------:R-:W-:Y:S01]  /*1380*/  @!P6 IMAD.MOV R29, RZ, RZ, -R29 ;  /* 0x000000ffff1de224 */ /* 0x000fe200078e0a1d */
[----:B------:R-:W-:Y:S01]  /*1390*/  IABS R37, R2 ;  /* 0x0000000200257213 */ /* 0x000fe20000000000 */
[--C-:B------:R-:W-:Y:S01]  /*13a0*/  @!P1 IMAD.IADD R27, R27, 0x1, -R4.reuse ;  /* 0x000000011b1b9824 */ /* 0x100fe200078e0a04 */
[----:B------:R-:W-:Y:S01]  /*13b0*/  ISETP.GT.U32.AND P6, PT, R4, R23, PT ;  /* 0x000000170400720c */ /* 0x000fe20003fc4070 */
[----:B------:R-:W-:Y:S01]  /*13c0*/  @!P0 IMAD.MOV R25, RZ, RZ, -R25 ;  /* 0x000000ffff198224 */ /* 0x000fe200078e0a19 */
[----:B------:R-:W-:Y:S01]  /*13d0*/  ISETP.GE.AND P1, PT, R10, RZ, PT ;  /* 0x000000ff0a00720c */ /* 0x000fe20003f26270 */
[--C-:B------:R-:W-:Y:S01]  /*13e0*/  @!P4 IMAD.IADD R31, R31, 0x1, -R4.reuse ;  /* 0x000000011f1fc824 */ /* 0x100fe200078e0a04 */
[----:B------:R-:W-:Y:S01]  /*13f0*/  LOP3.LUT R10, R16, 0x1a, RZ, 0xfc, !PT ;  /* 0x0000001a100a7812 */ /* 0x000fe200078efcff */
[----:B------:R-:W-:Y:S01]  /*1400*/  @!P3 IMAD.IADD R7, R7, 0x1, -R4 ;  /* 0x000000010707b824 */ /* 0x000fe200078e0a04 */
[----:B------:R-:W-:Y:S01]  /*1410*/  ISETP.GE.AND P4, PT, R12, RZ, PT ;  /* 0x000000ff0c00720c */ /* 0x000fe20003f86270 */
[----:B------:R-:W-:Y:S01]  /*1420*/  @!P5 IMAD.MOV R27, RZ, RZ, -R27 ;  /* 0x000000ffff1bd224 */ /* 0x000fe200078e0a1b */
[----:B------:R-:W-:Y:S01]  /*1430*/  ISETP.GT.U32.AND P0, PT, R4, R31, PT ;  /* 0x0000001f0400720c */ /* 0x000fe20003f04070 */
[----:B------:R-:W-:Y:S01]  /*1440*/  IMAD.HI.U32 R0, R8, R37, RZ ;  /* 0x0000002508007227 */ /* 0x000fe200078e00ff */
[----:B------:R-:W-:-:S02]  /*1450*/  ISETP.GE.AND P5, PT, R2, RZ, PT ;  /* 0x000000ff0200720c */ /* 0x000fc40003fa6270 */
[----:B------:R-:W-:Y:S01]  /*1460*/  ISETP.GT.U32.AND P3, PT, R4, R7, PT ;  /* 0x000000070400720c */ /* 0x000fe20003f64070 */
[----:B------:R-:W-:Y:S01]  /*1470*/  @!P6 IMAD.IADD R23, R23, 0x1, -R4 ;  /* 0x000000011717e824 */ /* 0x000fe200078e0a04 */
[----:B------:R-:W-:Y:S01]  /*1480*/  LOP3.LUT R2, R16, 0x1c, RZ, 0xfc, !PT ;  /* 0x0000001c10027812 */ /* 0x000fe200078efcff */
[----:B------:R-:W-:Y:S01]  /*1490*/  IMAD.MOV R0, RZ, RZ, -R0 ;  /* 0x000000ffff007224 */ /* 0x000fe200078e0a00 */
[----:B------:R-:W-:Y:S01]  /*14a0*/  IABS R39, R10 ;  /* 0x0000000a00277213 */ /* 0x000fe20000000000 */
[----:B------:R-:W-:Y:S01]  /*14b0*/  IMAD R237, R230, 0x9, RZ ;  /* 0x00000009e6ed7824 */ /* 0x000fe200078e02ff */
[----:B------:R-:W-:Y:S01]  /*14c0*/  IABS R35, R2 ;  /* 0x0000000200237213 */ /* 0x000fe20000000000 */
[C---:B------:R-:W-:Y:S01]  /*14d0*/  IMAD R37, R4.reuse, R0, R37 ;  /* 0x0000000004257224 */ /* 0x040fe200078e0225 */
[----:B------:R-:W-:Y:S01]  /*14e0*/  ISETP.GT.U32.AND P6, PT, R4, R23, PT ;  /* 0x000000170400720c */ /* 0x000fe20003fc4070 */
[----:B------:R-:W-:Y:S01]  /*14f0*/  @!P0 IMAD.IADD R31, R31, 0x1, -R4 ;  /* 0x000000011f1f8824 */ /* 0x000fe200078e0a04 */
[----:B------:R-:W-:Y:S01]  /*1500*/  ISETP.GE.AND P0, PT, R2, RZ, PT ;  /* 0x000000ff0200720c */ /* 0x000fe20003f06270 */
[----:B------:R-:W-:Y:S01]  /*1510*/  IMAD.HI.U32 R0, R8, R35, RZ ;  /* 0x0000002308007227 */ /* 0x000fe200078e00ff */
[----:B------:R-:W-:-:S03]  /*1520*/  LOP3.LUT R12, R16, 0x18, RZ, 0xfc, !PT ;  /* 0x00000018100c7812 */ /* 0x000fc600078efcff */
[----:B------:R-:W-:Y:S01]  /*1530*/  @!P3 IMAD.IADD R7, R7, 0x1, -R4 ;  /* 0x000000010707b824 */ /* 0x000fe200078e0a04 */
[----:B------:R-:W-:Y:S01]  /*1540*/  ISETP.GT.U32.AND P3, PT, R4, R37, PT ;  /* 0x000000250400720c */ /* 0x000fe20003f64070 */
[----:B------:R-:W-:Y:S01]  /*1550*/  IMAD.MOV R2, RZ, RZ, -R0 ;  /* 0x000000ffff027224 */ /* 0x000fe200078e0a00 */
[----:B------:R-:W-:Y:S01]  /*1560*/  IABS R41, R12 ;  /* 0x0000000c00297213 */ /* 0x000fe20000000000 */
[----:B------:R-:W-:-:S04]  /*1570*/  IMAD.HI.U32 R0, R8, R39, RZ ;  /* 0x0000002708007227 */ /* 0x000fc800078e00ff */
[----:B------:R-:W-:Y:S02]  /*1580*/  IMAD.MOV.U32 R33, RZ, RZ, R7 ;  /* 0x000000ffff217224 */ /* 0x000fe400078e0007 */
[C---:B------:R-:W-:Y:S02]  /*1590*/  IMAD R7, R4.reuse, R2, R35 ;  /* 0x0000000204077224 */ /* 0x040fe400078e0223 */
[----:B------:R-:W-:Y:S02]  /*15a0*/  IMAD.MOV R2, RZ, RZ, -R0 ;  /* 0x000000ffff027224 */ /* 0x000fe400078e0a00 */
[----:B------:R-:W-:Y:S01]  /*15b0*/  @!P6 IMAD.IADD R23, R23, 0x1, -R4 ;  /* 0x000000011717e824 */ /* 0x000fe200078e0a04 */
[C---:B------:R-:W-:Y:S01]  /*15c0*/  ISETP.GT.U32.AND P6, PT, R4.reuse, R7, PT ;  /* 0x000000070400720c */ /* 0x040fe20003fc4070 */
[----:B------:R-:W-:Y:S02]  /*15d0*/  IMAD R39, R4, R2, R39 ;  /* 0x0000000204277224 */ /* 0x000fe400078e0227 */
[----:B------:R-:W-:-:S02]  /*15e0*/  IMAD.MOV.U32 R35, RZ, RZ, R23 ;  /* 0x000000ffff237224 */ /* 0x000fc400078e0017 */
[----:B------:R-:W-:Y:S02]  /*15f0*/  @!P3 IMAD.IADD R37, R37, 0x1, -R4 ;  /* 0x000000012525b824 */ /* 0x000fe400078e0a04 */
[----:B------:R-:W-:Y:S01]  /*1600*/  @!P4 IMAD.MOV R35, RZ, RZ, -R35 ;  /* 0x000000ffff23c224 */ /* 0x000fe200078e0a23 */
[----:B------:R-:W-:Y:S01]  /*1610*/  ISETP.GT.U32.AND P4, PT, R4, R39, PT ;  /* 0x000000270400720c */ /* 0x000fe20003f84070 */
[----:B------:R-:W-:Y:S01]  /*1620*/  IMAD.HI.U32 R0, R8, R41, RZ ;  /* 0x0000002908007227 */ /* 0x000fe200078e00ff */
[----:B------:R-:W-:-:S03]  /*1630*/  ISETP.GT.U32.AND P3, PT, R4, R37, PT ;  /* 0x000000250400720c */ /* 0x000fc60003f64070 */
[----:B------:R-:W-:Y:S02]  /*1640*/  IMAD.MOV R0, RZ, RZ, -R0 ;  /* 0x000000ffff007224 */ /* 0x000fe400078e0a00 */
[----:B------:R-:W-:Y:S01]  /*1650*/  @!P1 IMAD.MOV R33, RZ, RZ, -R33 ;  /* 0x000000ffff219224 */ /* 0x000fe200078e0a21 */
[----:B------:R-:W-:Y:S01]  /*1660*/  ISETP.GE.AND P1, PT, R12, RZ, PT ;  /* 0x000000ff0c00720c */ /* 0x000fe20003f26270 */
[----:B------:R-:W-:Y:S01]  /*1670*/  IMAD R23, R4, R0, R41 ;  /* 0x0000000004177224 */ /* 0x000fe200078e0229 */
[----:B------:R-:W-:Y:S01]  /*1680*/  LOP3.LUT R12, R16, 0x14, RZ, 0xfc, !PT ;  /* 0x00000014100c7812 */ /* 0x000fe200078efcff */
[----:B------:R-:W-:Y:S01]  /*1690*/  @!P2 IMAD.MOV R31, RZ, RZ, -R31 ;  /* 0x000000ffff1fa224 */ /* 0x000fe200078e0a1f */
[----:B------:R-:W-:Y:S01]  /*16a0*/  ISETP.GE.AND P2, PT, R10, RZ, PT ;  /* 0x000000ff0a00720c */ /* 0x000fe20003f46270 */
[--C-:B------:R-:W-:Y:S01]  /*16b0*/  @!P4 IMAD.IADD R39, R39, 0x1, -R4.reuse ;  /* 0x000000012727c824 */ /* 0x100fe200078e0a04 */
[----:B------:R-:W-:Y:S01]  /*16c0*/  IABS R49, R12 ;  /* 0x0000000c00317213 */ /* 0x000fe20000000000 */
[--C-:B------:R-:W-:Y:S01]  /*16d0*/  @!P3 IMAD.IADD R37, R37, 0x1, -R4.reuse ;  /* 0x000000012525b824 */ /* 0x100fe200078e0a04 */
[C---:B------:R-:W-:Y:S01]  /*16e0*/  ISETP.GT.U32.AND P3, PT, R4.reuse, R23, PT ;  /* 0x000000170400720c */ /* 0x040fe20003f64070 */
[----:B------:R-:W-:Y:S01]  /*16f0*/  @!P6 IMAD.IADD R7, R7, 0x1, -R4 ;  /* 0x000000010707e824 */ /* 0x000fe200078e0a04 */
[----:B------:R-:W-:Y:S01]  /*1700*/  ISETP.GT.U32.AND P4, PT, R4, R39, PT ;  /* 0x000000270400720c */ /* 0x000fe20003f84070 */
[----:B------:R-:W-:Y:S01]  /*1710*/  IMAD.HI.U32 R2, R8, R49, RZ ;  /* 0x0000003108027227 */ /* 0x000fe200078e00ff */
[----:B------:R-:W-:-:S02]  /*1720*/  LOP3.LUT R10, R16, 0x16, RZ, 0xfc, !PT ;  /* 0x00000016100a7812 */ /* 0x000fc400078efcff */
[----:B------:R-:W-:Y:S01]  /*1730*/  ISETP.GT.U32.AND P6, PT, R4, R7, PT ;  /* 0x000000070400720c */ /* 0x000fe20003fc4070 */
[----:B------:R-:W-:Y:S01]  /*1740*/  IMAD.MOV R2, RZ, RZ, -R2 ;  /* 0x000000ffff027224 */ /* 0x000fe200078e0a02 */
[----:B------:R-:W-:Y:S01]  /*1750*/  IABS R47, R10 ;  /* 0x0000000a002f7213 */ /* 0x000fe20000000000 */
[----:B------:R-:W-:Y:S01]  /*1760*/  @!P5 IMAD.MOV R37, RZ, RZ, -R37 ;  /* 0x000000ffff25d224 */ /* 0x000fe200078e0a25 */
[----:B------:R-:W-:Y:S01]  /*1770*/  ISETP.GE.AND P5, PT, R10, RZ, PT ;  /* 0x000000ff0a00720c */ /* 0x000fe20003fa6270 */
[----:B------:R-:W-:Y:S01]  /*1780*/  IMAD R49, R4, R2, R49 ;  /* 0x0000000204317224 */ /* 0x000fe200078e0231 */
[----:B------:R-:W-:Y:S01]  /*1790*/  LEA.HI R10, R88, R3, RZ, 0x1a ;  /* 0x00000003580a7211 */ /* 0x000fe200078fd0ff */
[----:B------:R-:W-:-:S04]  /*17a0*/  IMAD.HI.U32 R0, R8, R47, RZ ;  /* 0x0000002f08007227 */ /* 0x000fc800078e00ff */
[--C-:B------:R-:W-:Y:S02]  /*17b0*/  @!P4 IMAD.IADD R39, R39, 0x1, -R4.reuse ;  /* 0x000000012727c824 */ /* 0x100fe400078e0a04 */
[----:B------:R-:W-:Y:S02]  /*17c0*/  @!P3 IMAD.IADD R23, R23, 0x1, -R4 ;  /* 0x000000011717b824 */ /* 0x000fe400078e0a04 */
[----:B------:R-:W-:Y:S02]  /*17d0*/  IMAD.MOV.U32 R43, RZ, RZ, R39 ;  /* 0x000000ffff2b7224 */ /* 0x000fe400078e0027 */
[----:B------:R-:W-:Y:S01]  /*17e0*/  IMAD.MOV R0, RZ, RZ, -R0 ;  /* 0x000000ffff007224 */ /* 0x000fe200078e0a00 */
[C---:B------:R-:W-:Y:S01]  /*17f0*/  ISETP.GT.U32.AND P3, PT, R4.reuse, R23, PT ;  /* 0x000000170400720c */ /* 0x040fe20003f64070 */
[----:B------:R-:W-:Y:S01]  /*1800*/  @!P2 IMAD.MOV R43, RZ, RZ, -R43 ;  /* 0x000000ffff2ba224 */ /* 0x000fe200078e0a2b */
[C---:B------:R-:W-:Y:S01]  /*1810*/  ISETP.GT.U32.AND P2, PT, R4.reuse, R49, PT ;  /* 0x000000310400720c */ /* 0x040fe20003f44070 */
[----:B------:R-:W-:-:S02]  /*1820*/  IMAD R47, R4, R0, R47 ;  /* 0x00000000042f7224 */ /* 0x000fc400078e022f */
[----:B------:R-:W-:-:S03]  /*1830*/  IMAD.HI.U32 R0, R8, R51, RZ ;  /* 0x0000003308007227 */ /* 0x000fc600078e00ff */
[----:B------:R-:W-:Y:S01]  /*1840*/  ISETP.GT.U32.AND P4, PT, R4, R47, PT ;  /* 0x0000002f0400720c */ /* 0x000fe20003f84070 */
[----:B------:R-:W-:Y:S02]  /*1850*/  IMAD.MOV R0, RZ, RZ, -R0 ;  /* 0x000000ffff007224 */ /* 0x000fe400078e0a00 */
[--C-:B------:R-:W-:Y:S01]  /*1860*/  @!P6 IMAD.IADD R7, R7, 0x1, -R4.reuse ;  /* 0x000000010707e824 */ /* 0x100fe200078e0a04 */
[----:B------:R-:W-:Y:S01]  /*1870*/  ISETP.GE.AND P6, PT, R12, RZ, PT ;  /* 0x000000ff0c00720c */ /* 0x000fe20003fc6270 */
[----:B------:R-:W-:Y:S01]  /*1880*/  IMAD R51, R4, R0, R51 ;  /* 0x0000000004337224 */ /* 0x000fe200078e0233 */
[C---:B------:R-:W-:Y:S01]  /*1890*/  LOP3.LUT R0, R16.reuse, 0x10, RZ, 0xfc, !PT ;  /* 0x0000001010007812 */ /* 0x040fe200078efcff */
[--C-:B------:R-:W-:Y:S01]  /*18a0*/  @!P3 IMAD.IADD R23, R23, 0x1, -R4.reuse ;  /* 0x000000011717b824 */ /* 0x100fe200078e0a04 */
[----:B------:R-:W-:Y:S01]  /*18b0*/  LOP3.LUT R12, R16, 0xc, RZ, 0xfc, !PT ;  /* 0x0000000c100c7812 */ /* 0x000fe200078efcff */
[----:B------:R-:W-:Y:S01]  /*18c0*/  @!P2 IMAD.IADD R49, R49, 0x1, -R4 ;  /* 0x000000013131a824 */ /* 0x000fe200078e0a04 */
[----:B------:R-:W-:Y:S01]  /*18d0*/  IABS R53, R0 ;  /* 0x0000000000357213 */ /* 0x000fe20000000000 */
[----:B------:R-:W-:Y:S01]  /*18e0*/  IMAD.MOV.U32 R45, RZ, RZ, R23 ;  /* 0x000000ffff2d7224 */ /* 0x000fe200078e0017 */
[----:B------:R-:W-:Y:S01]  /*18f0*/  ISETP.GE.AND P3, PT, R0, RZ, PT ;  /* 0x000000ff0000720c */ /* 0x000fe20003f66270 */
[----:B------:R-:W-:Y:S01]  /*1900*/  IMAD.MOV.U32 R41, RZ, RZ, R7 ;  /* 0x000000ffff297224 */ /* 0x000fe200078e0007 */
[----:B------:R-:W-:Y:S01]  /*1910*/  IABS R59, R12 ;  /* 0x0000000c003b7213 */ /* 0x000fe20000000000 */
[----:B------:R-:W-:Y:S01]  /*1920*/  IMAD.HI.U32 R0, R8, R53, RZ ;  /* 0x0000003508007227 */ /* 0x000fe200078e00ff */
[----:B------:R-:W-:-:S03]  /*1930*/  ISETP.GT.U32.AND P2, PT, R4, R49, PT ;  /* 0x000000310400720c */ /* 0x000fc60003f44070 */
[----:B------:R-:W-:Y:S01]  /*1940*/  @!P1 IMAD.MOV R45, RZ, RZ, -R45 ;  /* 0x000000ffff2d9224 */ /* 0x000fe200078e0a2d */
[----:B------:R-:W-:Y:S01]  /*1950*/  ISETP.GT.U32.AND P1, PT, R4, R51, PT ;  /* 0x000000330400720c */ /* 0x000fe20003f24070 */
[----:B------:R-:W-:Y:S02]  /*1960*/  @!P4 IMAD.IADD R47, R47, 0x1, -R4 ;  /* 0x000000012f2fc824 */ /* 0x000fe400078e0a04 */
[----:B------:R-:W-:-:S03]  /*1970*/  IMAD.HI.U32 R2, R8, R59, RZ ;  /* 0x0000003b08027227 */ /* 0x000fc600078e00ff */
[----:B------:R-:W-:Y:S01]  /*1980*/  ISETP.GT.U32.AND P4, PT, R4, R47, PT ;  /* 0x0000002f0400720c */ /* 0x000fe20003f84070 */
[----:B------:R-:W-:Y:S02]  /*1990*/  IMAD.MOV R0, RZ, RZ, -R0 ;  /* 0x000000ffff007224 */ /* 0x000fe400078e0a00 */
[----:B------:R-:W-:Y:S01]  /*19a0*/  @!P0 IMAD.MOV R41, RZ, RZ, -R41 ;  /* 0x000000ffff298224 */ /* 0x000fe200078e0a29 */
[----:B------:R-:W-:Y:S01]  /*19b0*/  ISETP.GE.AND P0, PT, R14, RZ, PT ;  /* 0x000000ff0e00720c */ /* 0x000fe20003f06270 */
[----:B------:R-:W-:Y:S01]  /*19c0*/  IMAD.MOV R2, RZ, RZ, -R2 ;  /* 0x000000ffff027224 */ /* 0x000fe200078e0a02 */
[----:B------:R-:W-:Y:S01]  /*19d0*/  LOP3.LUT R14, R16, 0xa, RZ, 0xfc, !PT ;  /* 0x0000000a100e7812 */ /* 0x000fe200078efcff */
[C---:B------:R-:W-:Y:S02]  /*19e0*/  IMAD R53, R4.reuse, R0, R53 ;  /* 0x0000000004357224 */ /* 0x040fe400078e0235 */
[C---:B------:R-:W-:Y:S01]  /*19f0*/  IMAD R59, R4.reuse, R2, R59 ;  /* 0x00000002043b7224 */ /* 0x040fe200078e023b */
[----:B------:R-:W-:Y:S01]  /*1a00*/  IABS R61, R14 ;  /* 0x0000000e003d7213 */ /* 0x000fe20000000000 */
[--C-:B------:R-:W-:Y:S01]  /*1a10*/  @!P2 IMAD.IADD R49, R49, 0x1, -R4.reuse ;  /* 0x000000013131a824 */ /* 0x100fe200078e0a04 */
[C---:B------:R-:W-:Y:S01]  /*1a20*/  ISETP.GT.U32.AND P2, PT, R4.reuse, R53, PT ;  /* 0x000000350400720c */ /* 0x040fe20003f44070 */
[----:B------:R-:W-:Y:S01]  /*1a30*/  @!P1 IMAD.IADD R51, R51, 0x1, -R4 ;  /* 0x0000000133339824 */ /* 0x000fe200078e0a04 */
[----:B------:R-:W-:Y:S01]  /*1a40*/  ISETP.GT.U32.AND P1, PT, R4, R59, PT ;  /* 0x0000003b0400720c */ /* 0x000fe20003f24070 */
[----:B------:R-:W-:-:S04]  /*1a50*/  IMAD.HI.U32 R7, R8, R61, RZ ;  /* 0x0000003d08077227 */ /* 0x000fc800078e00ff */
[----:B------:R-:W-:Y:S02]  /*1a60*/  IMAD.MOV R7, RZ, RZ, -R7 ;  /* 0x000000ffff077224 */ /* 0x000fe400078e0a07 */
[--C-:B------:R-:W-:Y:S01]  /*1a70*/  @!P4 IMAD.IADD R47, R47, 0x1, -R4.reuse ;  /* 0x000000012f2fc824 */ /* 0x100fe200078e0a04 */
[----:B------:R-:W-:Y:S01]  /*1a80*/  ISETP.GE.AND P4, PT, R12, RZ, PT ;  /* 0x000000ff0c00720c */ /* 0x000fe20003f86270 */
[----:B------:R-:W-:Y:S01]  /*1a90*/  IMAD R61, R4, R7, R61 ;  /* 0x00000007043d7224 */ /* 0x000fe200078e023d */
[----:B------:R-:W-:Y:S01]  /*1aa0*/  LOP3.LUT R12, R16, 0x8, RZ, 0xfc, !PT ;  /* 0x00000008100c7812 */ /* 0x000fe200078efcff */
[--C-:B------:R-:W-:Y:S01]  /*1ab0*/  @!P2 IMAD.IADD R53, R53, 0x1, -R4.reuse ;  /* 0x000000013535a824 */ /* 0x100fe200078e0a04 */
[C---:B------:R-:W-:Y:S01]  /*1ac0*/  ISETP.GT.U32.AND P2, PT, R4.reuse, R51, PT ;  /* 0x000000330400720c */ /* 0x040fe20003f44070 */
[----:B------:R-:W-:Y:S01]  /*1ad0*/  @!P6 IMAD.MOV R49, RZ, RZ, -R49 ;  /* 0x000000ffff31e224 */ /* 0x000fe200078e0a31 */
[----:B------:R-:W-:Y:S01]  /*1ae0*/  IABS R63, R12 ;  /* 0x0000000c003f7213 */ /* 0x000fe20000000000 */
[----:B------:R-:W-:Y:S01]  /*1af0*/  @!P1 IMAD.IADD R59, R59, 0x1, -R4 ;  /* 0x000000013b3b9824 */ /* 0x000fe200078e0a04 */
[----:B------:R-:W-:Y:S01]  /*1b00*/  ISETP.GT.U32.AND P6, PT, R4, R61, PT ;  /* 0x0000003d0400720c */ /* 0x000fe20003fc4070 */
[----:B------:R-:W-:Y:S01]  /*1b10*/  IMAD.HI.U32 R2, R8, R65, RZ ;  /* 0x0000004108027227 */ /* 0x000fe200078e00ff */
[----:B------:R-:W-:-:S03]  /*1b20*/  ISETP.GT.U32.AND P1, PT, R4, R53, PT ;  /* 0x000000350400720c */ /* 0x000fc60003f24070 */
[----:B------:R-:W-:-:S04]  /*1b30*/  IMAD.HI.U32 R0, R8, R63, RZ ;  /* 0x0000003f08007227 */ /* 0x000fc800078e00ff */
[----:B------:R-:W-:Y:S02]  /*1b40*/  IMAD.MOV R0, RZ, RZ, -R0 ;  /* 0x000000ffff007224 */ /* 0x000fe400078e0a00 */
[----:B------:R-:W-:Y:S02]  /*1b50*/  VIADD R18, R10, 0x3e ;  /* 0x0000003e0a127836 */ /* 0x000fe40000000000 */
[C---:B------:R-:W-:Y:S02]  /*1b60*/  IMAD R63, R4.reuse, R0, R63 ;  /* 0x00000000043f7224 */ /* 0x040fe400078e023f */
[--C-:B------:R-:W-:Y:S01]  /*1b70*/  @!P6 IMAD.IADD R61, R61, 0x1, -R4.reuse ;  /* 0x000000013d3de824 */ /* 0x100fe200078e0a04 */
[----:B------:R-:W-:Y:S01]  /*1b80*/  IABS R23, R18 ;  /* 0x0000001200177213 */ /* 0x000fe20000000000 */
[----:B------:R-:W-:Y:S01]  /*1b90*/  @!P1 IMAD.IADD R53, R53, 0x1, -R4 ;  /* 0x0000000135359824 */ /* 0x000fe200078e0a04 */
[C---:B------:R-:W-:Y:S01]  /*1ba0*/  ISETP.GT.U32.AND P1, PT, R4.reuse, R63, PT ;  /* 0x0000003f0400720c */ /* 0x040fe20003f24070 */
[----:B------:R-:W-:Y:S01]  /*1bb0*/  IMAD.MOV R2, RZ, RZ, -R2 ;  /* 0x000000ffff027224 */ /* 0x000fe200078e0a02 */
[----:B------:R-:W-:Y:S01]  /*1bc0*/  ISETP.GT.U32.AND P6, PT, R4, R61, PT ;  /* 0x0000003d0400720c */ /* 0x000fe20003fc4070 */
[----:B------:R-:W-:-:S04]  /*1bd0*/  IMAD.HI.U32 R7, R8, R67, RZ ;  /* 0x0000004308077227 */ /* 0x000fc800078e00ff */
[----:B------:R-:W-:Y:S02]  /*1be0*/  IMAD R65, R4, R2, R65 ;  /* 0x0000000204417224 */ /* 0x000fe400078e0241 */
[----:B------:R-:W-:-:S04]  /*1bf0*/  IMAD.HI.U32 R0, R8, R23, RZ ;  /* 0x0000001708007227 */ /* 0x000fc800078e00ff */
[--C-:B------:R-:W-:Y:S02]  /*1c00*/  @!P1 IMAD.IADD R63, R63, 0x1, -R4.reuse ;  /* 0x000000013f3f9824 */ /* 0x100fe400078e0a04 */
[----:B------:R-:W-:Y:S01]  /*1c10*/  @!P6 IMAD.IADD R61, R61, 0x1, -R4 ;  /* 0x000000013d3de824 */ /* 0x000fe200078e0a04 */
[C---:B------:R-:W-:Y:S01]  /*1c20*/  ISETP.GT.U32.AND P6, PT, R4.reuse, R65, PT ;  /* 0x000000410400720c */ /* 0x040fe20003fc4070 */
[----:B------:R-:W-:Y:S01]  /*1c30*/  IMAD.MOV R7, RZ, RZ, -R7 ;  /* 0x000000ffff077224 */ /* 0x000fe200078e0a07 */
[C---:B------:R-:W-:Y:S01]  /*1c40*/  ISETP.GT.U32.AND P1, PT, R4.reuse, R63, PT ;  /* 0x0000003f0400720c */ /* 0x040fe20003f24070 */
[----:B------:R-:W-:Y:S02]  /*1c50*/  IMAD.MOV R0, RZ, RZ, -R0 ;  /* 0x000000ffff007224 */ /* 0x000fe400078e0a00 */
[C---:B------:R-:W-:Y:S02]  /*1c60*/  IMAD R67, R4.reuse, R7, R67 ;  /* 0x0000000704437224 */ /* 0x040fe400078e0243 */
[----:B------:R-:W-:-:S02]  /*1c70*/  IMAD R7, R4, R0, R23 ;  /* 0x0000000004077224 */ /* 0x000fc400078e0217 */
[----:B------:R-:W-:Y:S01]  /*1c80*/  @!P5 IMAD.MOV R47, RZ, RZ, -R47 ;  /* 0x000000ffff2fd224 */ /* 0x000fe200078e0a2f */
[----:B------:R-:W-:Y:S01]  /*1c90*/  ISETP.GT.U32.AND P5, PT, R4, R59, PT ;  /* 0x0000003b0400720c */ /* 0x000fe20003fa4070 */
[----:B------:R-:W-:Y:S02]  /*1ca0*/  VIADD R20, R10, 0x2e ;  /* 0x0000002e0a147836 */ /* 0x000fe40000000000 */
[--C-:B------:R-:W-:Y:S01]  /*1cb0*/  @!P6 IMAD.IADD R65, R65, 0x1, -R4.reuse ;  /* 0x000000014141e824 */ /* 0x100fe200078e0a04 */
[C---:B------:R-:W-:Y:S01]  /*1cc0*/  ISETP.GT.U32.AND P6, PT, R4.reuse, R7, PT ;  /* 0x000000070400720c */ /* 0x040fe20003fc4070 */
[----:B------:R-:W-:Y:S01]  /*1cd0*/  @!P1 IMAD.IADD R63, R63, 0x1, -R4 ;  /* 0x000000013f3f9824 */ /* 0x000fe200078e0a04 */
[----:B------:R-:W-:Y:S01]  /*1ce0*/  ISETP.GT.U32.AND P1, PT, R4, R67, PT ;  /* 0x000000430400720c */ /* 0x000fe20003f24070 */
[C---:B------:R-:W-:Y:S01]  /*1cf0*/  VIADD R22, R10.reuse, 0x1e ;  /* 0x0000001e0a167836 */ /* 0x040fe20000000000 */
[----:B------:R-:W-:Y:S01]  /*1d00*/  IABS R23, R20 ;  /* 0x0000001400177213 */ /* 0x000fe20000000000 */
[----:B------:R-:W-:-:S02]  /*1d10*/  VIADD R10, R10, 0xe ;  /* 0x0000000e0a0a7836 */ /* 0x000fc40000000000 */
[--C-:B------:R-:W-:Y:S01]  /*1d20*/  @!P2 IMAD.IADD R51, R51, 0x1, -R4.reuse ;  /* 0x000000013333a824 */ /* 0x100fe200078e0a04 */
[----:B------:R-:W-:Y:S01]  /*1d30*/  IABS R39, R22 ;  /* 0x0000001600277213 */ /* 0x000fe20000000000 */
[----:B------:R-:W-:Y:S01]  /*1d40*/  IMAD.HI.U32 R0, R8, R23, RZ ;  /* 0x0000001708007227 */ /* 0x000fe200078e00ff */
[----:B------:R-:W-:Y:S02]  /*1d50*/  IABS R55, R10 ;  /* 0x0000000a00377213 */ /* 0x000fe40000000000 */
[----:B------:R-:W-:Y:S01]  /*1d60*/  ISETP.GE.AND P2, PT, R14, RZ, PT ;  /* 0x000000ff0e00720c */ /* 0x000fe20003f46270 */
[--C-:B------:R-:W-:Y:S02]  /*1d70*/  @!P6 IMAD.IADD R7, R7, 0x1, -R4.reuse ;  /* 0x000000010707e824 */ /* 0x100fe400078e0a04 */
[----:B------:R-:W-:Y:S01]  /*1d80*/  @!P0 IMAD.MOV R51, RZ, RZ, -R51 ;  /* 0x000000ffff338224 */ /* 0x000fe200078e0a33 */
[----:B------:R-:W-:Y:S01]  /*1d90*/  ISETP.GT.U32.AND P0, PT, R4, R65, PT ;  /* 0x000000410400720c */ /* 0x000fe20003f04070 */
[----:B------:R-:W-:Y:S01]  /*1da0*/  @!P5 IMAD.IADD R59, R59, 0x1, -R4 ;  /* 0x000000013b3bd824 */ /* 0x000fe200078e0a04 */
[----:B------:R-:W-:Y:S01]  /*1db0*/  ISETP.GE.AND P5, PT, R12, RZ, PT ;  /* 0x000000ff0c00720c */ /* 0x000fe20003fa6270 */
[----:B------:R-:W-:Y:S01]  /*1dc0*/  IMAD.HI.U32 R2, R8, R39, RZ ;  /* 0x0000002708027227 */ /* 0x000fe200078e00ff */
[----:B------:R-:W-:-:S03]  /*1dd0*/  ISETP.GT.U32.AND P6, PT, R4, R7, PT ;  /* 0x000000070400720c */ /* 0x000fc60003fc4070 */
[----:B------:R-:W-:Y:S02]  /*1de0*/  @!P1 IMAD.IADD R67, R67, 0x1, -R4 ;  /* 0x0000000143439824 */ /* 0x000fe400078e0a04 */
[----:B------:R-:W-:-:S04]  /*1df0*/  IMAD.HI.U32 R14, R8, R71, RZ ;  /* 0x00000047080e7227 */ /* 0x000fc800078e00ff */
[----:B------:R-:W-:Y:S02]  /*1e00*/  IMAD.MOV R0, RZ, RZ, -R0 ;  /* 0x000000ffff007224 */ /* 0x000fe400078e0a00 */
[----:B------:R-:W-:-:S04]  /*1e10*/  IMAD.HI.U32 R12, R8, R55, RZ ;  /* 0x00000037080c7227 */ /* 0x000fc800078e00ff */
[----:B------:R-:W-:Y:S02]  /*1e20*/  IMAD.MOV R2, RZ, RZ, -R2 ;  /* 0x000000ffff027224 */ /* 0x000fe400078e0a02 */
[----:B------:R-:W-:Y:S01]  /*1e30*/  @!P3 IMAD.MOV R53, RZ, RZ, -R53 ;  /* 0x000000ffff35b224 */ /* 0x000fe200078e0a35 */
[----:B------:R-:W-:Y:S01]  /*1e40*/  ISETP.GT.U32.AND P3, PT, R4, R67, PT ;  /* 0x000000430400720c */ /* 0x000fe20003f64070 */
[----:B------:R-:W-:Y:S02]  /*1e50*/  IMAD.MOV R14, RZ, RZ, -R14 ;  /* 0x000000ffff0e7224 */ /* 0x000fe400078e0a0e */
[----:B------:R-:W-:-:S04]  /*1e60*/  IMAD.HI.U32 R8, R8, R69, RZ ;  /* 0x0000004508087227 */ /* 0x000fc800078e00ff */
[C---:B------:R-:W-:Y:S02]  /*1e70*/  IMAD R23, R4.reuse, R0, R23 ;  /* 0x0000000004177224 */ /* 0x040fe400078e0217 */
[----:B------:R-:W-:Y:S02]  /*1e80*/  IMAD.MOV R12, RZ, RZ, -R12 ;  /* 0x000000ffff0c7224 */ /* 0x000fe400078e0a0c */
[C---:B------:R-:W-:Y:S01]  /*1e90*/  IMAD R39, R4.reuse, R2, R39 ;  /* 0x0000000204277224 */ /* 0x040fe200078e0227 */
[C---:B------:R-:W-:Y:S01]  /*1ea0*/  ISETP.GT.U32.AND P1, PT, R4.reuse, R23, PT ;  /* 0x000000170400720c */ /* 0x040fe20003f24070 */
[C---:B------:R-:W-:Y:S02]  /*1eb0*/  IMAD R71, R4.reuse, R14, R71 ;  /* 0x0000000e04477224 */ /* 0x040fe400078e0247 */
[----:B------:R-:W-:Y:S02]  /*1ec0*/  IMAD.MOV R8, RZ, RZ, -R8 ;  /* 0x000000ffff087224 */ /* 0x000fe400078e0a08 */
[----:B------:R-:W-:-:S02]  /*1ed0*/  IMAD R55, R4, R12, R55 ;  /* 0x0000000c04377224 */ /* 0x000fc400078e0237 */
[----:B------:R-:W-:Y:S01]  /*1ee0*/  @!P4 IMAD.MOV R59, RZ, RZ, -R59 ;  /* 0x000000ffff3bc224 */ /* 0x000fe200078e0a3b */
[C---:B------:R-:W-:Y:S01]  /*1ef0*/  ISETP.GT.U32.AND P4, PT, R4.reuse, R39, PT ;  /* 0x000000270400720c */ /* 0x040fe20003f84070 */
[C---:B------:R-:W-:Y:S02]  /*1f00*/  IMAD R69, R4.reuse, R8, R69 ;  /* 0x0000000804457224 */ /* 0x040fe400078e0245 */
[--C-:B------:R-:W-:Y:S01]  /*1f10*/  @!P0 IMAD.IADD R65, R65, 0x1, -R4.reuse ;  /* 0x0000000141418824 */ /* 0x100fe200078e0a04 */
[C---:B------:R-:W-:Y:S01]  /*1f20*/  ISETP.GT.U32.AND P0, PT, R4.reuse, R71, PT ;  /* 0x000000470400720c */ /* 0x040fe20003f04070 */
[----:B------:R-:W-:Y:S01]  /*1f30*/  @!P2 IMAD.MOV R61, RZ, RZ, -R61 ;  /* 0x000000ffff3da224 */ /* 0x000fe200078e0a3d */
[C---:B------:R-:W-:Y:S01]  /*1f40*/  ISETP.GT.U32.AND P2, PT, R4.reuse, R55, PT ;  /* 0x000000370400720c */ /* 0x040fe20003f44070 */
[--C-:B------:R-:W-:Y:S01]  /*1f50*/  @!P6 IMAD.IADD R7, R7, 0x1, -R4.reuse ;  /* 0x000000010707e824 */ /* 0x100fe200078e0a04 */
[----:B------:R-:W-:Y:S01]  /*1f60*/  ISETP.GT.U32.AND P6, PT, R4, R69, PT ;  /* 0x000000450400720c */ /* 0x000fe20003fc4070 */
[--C-:B------:R-:W-:Y:S01]  /*1f70*/  @!P3 IMAD.IADD R67, R67, 0x1, -R4.reuse ;  /* 0x000000014343b824 */ /* 0x100fe200078e0a04 */
[----:B------:R-:W-:Y:S01]  /*1f80*/  ISETP.GE.AND P3, PT, R24, RZ, PT ;  /* 0x000000ff1800720c */ /* 0x000fe20003f66270 */
[--C-:B------:R-:W-:Y:S01]  /*1f90*/  @!P1 IMAD.IADD R23, R23, 0x1, -R4.reuse ;  /* 0x0000000117179824 */ /* 0x100fe200078e0a04 */
[----:B------:R-:W-:Y:S01]  /*1fa0*/  ISETP.GE.AND P1, PT, R26, RZ, PT ;  /* 0x000000ff1a00720c */ /* 0x000fe20003f26270 */
[--C-:B------:R-:W-:Y:S01]  /*1fb0*/  @!P4 IMAD.IADD R39, R39, 0x1, -R4.reuse ;  /* 0x000000012727c824 */ /* 0x100fe200078e0a04 */
[----:B------:R-:W-:Y:S01]  /*1fc0*/  ISETP.GE.AND P4, PT, R20, RZ, PT ;  /* 0x000000ff1400720c */ /* 0x000fe20003f86270 */
[----:B------:R-:W-:Y:S01]  /*1fd0*/  @!P5 IMAD.MOV R63, RZ, RZ, -R63 ;  /* 0x000000ffff3fd224 */ /* 0x000fe200078e0a3f */
[----:B------:R-:W-:Y:S01]  /*1fe0*/  ISETP.GE.AND P5, PT, R18, RZ, PT ;  /* 0x000000ff1200720c */ /* 0x000fe20003fa6270 */
[--C-:B------:R-:W-:Y:S01]  /*1ff0*/  @!P0 IMAD.IADD R71, R71, 0x1, -R4.reuse ;  /* 0x0000000147478824 */ /* 0x100fe200078e0a04 */
[C---:B------:R-:W-:Y:S01]  /*2000*/  ISETP.GT.U32.AND P0, PT, R4.reuse, R39, PT ;  /* 0x000000270400720c */ /* 0x040fe20003f04070 */
[--C-:B------:R-:W-:Y:S01]  /*2010*/  @!P2 IMAD.IADD R55, R55, 0x1, -R4.reuse ;  /* 0x000000013737a824 */ /* 0x100fe200078e0a04 */
[C---:B------:R-:W-:Y:S01]  /*2020*/  ISETP.GT.U32.AND P2, PT, R4.reuse, R23, PT ;  /* 0x000000170400720c */ /* 0x040fe20003f44070 */
[----:B------:R-:W-:Y:S01]  /*2030*/  @!P6 IMAD.IADD R69, R69, 0x1, -R4 ;  /* 0x000000014545e824 */ /* 0x000fe200078e0a04 */
[C---:B------:R-:W-:Y:S01]  /*2040*/  ISETP.GT.U32.AND P6, PT, R4.reuse, R71, PT ;  /* 0x000000470400720c */ /* 0x040fe20003fc4070 */
[----:B------:R-:W-:Y:S01]  /*2050*/  @!P3 IMAD.MOV R65, RZ, RZ, -R65 ;  /* 0x000000ffff41b224 */ /* 0x000fe200078e0a41 */
[C---:B------:R-:W-:Y:S01]  /*2060*/  ISETP.GT.U32.AND P3, PT, R4.reuse, R55, PT ;  /* 0x000000370400720c */ /* 0x040fe20003f64070 */
[----:B------:R-:W-:Y:S01]  /*2070*/  @!P1 IMAD.MOV R67, RZ, RZ, -R67 ;  /* 0x000000ffff439224 */ /* 0x000fe200078e0a43 */
[----:B------:R-:W-:Y:S01]  /*2080*/  ISETP.GT.U32.AND P1, PT, R4, R69, PT ;  /* 0x000000450400720c */ /* 0x000fe20003f24070 */
[----:B------:R-:W-:-:S02]  /*2090*/  IMAD.SHL.U32 R0, R88, 0x2, RZ ;  /* 0x0000000258007824 */ /* 0x000fc400078e00ff */
[----:B------:R-:W-:Y:S02]  /*20a0*/  @!P5 IMAD.MOV R7, RZ, RZ, -R7 ;  /* 0x000000ffff07d224 */ /* 0x000fe400078e0a07 */
[--C-:B------:R-:W-:Y:S01]  /*20b0*/  @!P0 IMAD.IADD R39, R39, 0x1, -R4.reuse ;  /* 0x0000000127278824 */ /* 0x100fe200078e0a04 */
[----:B------:R-:W-:Y:S01]  /*20c0*/  ISETP.GE.AND P0, PT, R10, RZ, PT ;  /* 0x000000ff0a00720c */ /* 0x000fe20003f06270 */
[--C-:B------:R-:W-:Y:S01]  /*20d0*/  @!P2 IMAD.IADD R23, R23, 0x1, -R4.reuse ;  /* 0x000000011717a824 */ /* 0x100fe200078e0a04 */
[----:B------:R-:W-:Y:S01]  /*20e0*/  ISETP.GE.AND P2, PT, R22, RZ, PT ;  /* 0x000000ff1600720c */ /* 0x000fe20003f46270 */
[--C-:B------:R-:W-:Y:S01]  /*20f0*/  @!P6 IMAD.IADD R71, R71, 0x1, -R4.reuse ;  /* 0x000000014747e824 */ /* 0x100fe200078e0a04 */
[----:B------:R-:W-:Y:S01]  /*2100*/  ISETP.GE.AND P6, PT, R28, RZ, PT ;  /* 0x000000ff1c00720c */ /* 0x000fe20003fc6270 */
[--C-:B------:R-:W-:Y:S01]  /*2110*/  @!P3 IMAD.IADD R55, R55, 0x1, -R4.reuse ;  /* 0x000000013737b824 */ /* 0x100fe200078e0a04 */
[----:B------:R-:W-:Y:S01]  /*2120*/  ISETP.GE.AND P3, PT, R16, RZ, PT ;  /* 0x000000ff1000720c */ /* 0x000fe20003f66270 */
[----:B------:R-:W-:Y:S01]  /*2130*/  @!P1 IMAD.IADD R69, R69, 0x1, -R4 ;  /* 0x0000000145459824 */ /* 0x000fe200078e0a04 */
[----:B------:R-:W-:Y:S01]  /*2140*/  ISETP.NE.AND P1, PT, R57, RZ, PT ;  /* 0x000000ff3900720c */ /* 0x000fe20003f25270 */
[----:B------:R-:W-:Y:S01]  /*2150*/  @!P4 IMAD.MOV R23, RZ, RZ, -R23 ;  /* 0x000000ffff17c224 */ /* 0x000fe200078e0a17 */
[----:B------:R-:W-:Y:S01]  /*2160*/  LOP3.LUT R4, RZ, R57, RZ, 0x33, !PT ;  /* 0x00000039ff047212 */ /* 0x000fe200078e33ff */
[----:B------:R-:W-:Y:S01]  /*2170*/  IMAD.SHL.U32 R236, R230, 0x8, RZ ;  /* 0x00000008e6ec7824 */ /* 0x000fe200078e00ff */
[----:B------:R-:W-:Y:S01]  /*2180*/  LOP3.LUT R0, R0, 0x7e, RZ, 0xc0, !PT ;  /* 0x0000007e00007812 */ /* 0x000fe200078ec0ff */
[----:B------:R-:W-:Y:S01]  /*2190*/  @!P0 IMAD.MOV R55, RZ, RZ, -R55 ;  /* 0x000000ffff378224 */ /* 0x000fe200078e0a37 */
[C---:B------:R-:W-:Y:S01]  /*21a0*/  SEL R7, R4.reuse, R7, !P1 ;  /* 0x0000000704077207 */ /* 0x040fe20004800000 */
[----:B------:R-:W-:Y:S01]  /*21b0*/  @!P2 IMAD.MOV R39, RZ, RZ, -R39 ;  /* 0x000000ffff27a224 */ /* 0x000fe200078e0a27 */
[C---:B------:R-:W-:Y:S01]  /*21c0*/  SEL R9, R4.reuse, R9, !P1 ;  /* 0x0000000904097207 */ /* 0x040fe20004800000 */
[----:B------:R-:W-:Y:S01]  /*21d0*/  @!P6 IMAD.MOV R69, RZ, RZ, -R69 ;  /* 0x000000ffff45e224 */ /* 0x000fe200078e0a45 */
[C---:B------:R-:W-:Y:S01]  /*21e0*/  SEL R11, R4.reuse, R11, !P1 ;  /* 0x0000000b040b7207 */ /* 0x040fe20004800000 */
[----:B------:R-:W-:Y:S01]  /*21f0*/  @!P3 IMAD.MOV R71, RZ, RZ, -R71 ;  /* 0x000000ffff47b224 */ /* 0x000fe200078e0a47 */
[C---:B------:R-:W-:Y:S01]  /*2200*/  SEL R13, R4.reuse, R13, !P1 ;  /* 0x0000000d040d7207 */ /* 0x040fe20004800000 */
[----:B------:R-:W-:Y:S01]  /*2210*/  IMAD R7, R7, UR4, RZ ;  /* 0x0000000407077c24 */ /* 0x000fe2000f8e02ff */
[----:B------:R-:W-:Y:S01]  /*2220*/  LEA R148, P0, R5, UR6, 0x1 ;  /* 0x0000000605947c11 */ /* 0x000fe2000f8008ff */
[----:B------:R-:W-:Y:S01]  /*2230*/  IMAD R9, R9, UR4, RZ ;  /* 0x0000000409097c24 */ /* 0x000fe2000f8e02ff */
[C---:B------:R-:W-:Y:S01]  /*2240*/  SEL R15, R4.reuse, R15, !P1 ;  /* 0x0000000f040f7207 */ /* 0x040fe20004800000 */
        /* <DEDUP_REMOVED lines=13> */
[----:B------:R-:W-:Y:S01]  /*2320*/  LEA.HI.X.SX32 R149, R5, UR7, 0x1, P0 ;  /* 0x0000000705957c11 */ /* 0x000fe200080f0eff */
[----:B------:R-:W-:Y:S01]  /*2330*/  ULDC.64 UR6, c[0x0][0x218] ;  /* 0x0000860000067ab9 */ /* 0x000fe20000000a00 */
        /* <DEDUP_REMOVED lines=40> */
[----:B------:R-:W-:Y:S01]  /*25c0*/  SEL R4, R4, R71, !P1 ;  /* 0x0000004704047207 */ /* 0x000fe20004800000 */
[----:B------:R-:W-:Y:S01]  /*25d0*/  IMAD R67, R67, UR4, RZ ;  /* 0x0000000443437c24 */ /* 0x000fe2000f8e02ff */
[----:B------:R-:W-:Y:S01]  /*25e0*/  LEA R214, P4, R7, UR6, 0x1 ;  /* 0x0000000607d67c11 */ /* 0x000fe2000f8808ff */
[----:B------:R-:W-:Y:S01]  /*25f0*/  IMAD R69, R69, UR4, RZ ;  /* 0x0000000445457c24 */ /* 0x000fe2000f8e02ff */
[----:B------:R-:W-:Y:S01]  /*2600*/  LEA R211, P3, R9, UR6, 0x1 ;  /* 0x0000000609d37c11 */ /* 0x000fe2000f8608ff */
[----:B------:R-:W-:Y:S01]  /*2610*/  IMAD R4, R4, UR4, RZ ;  /* 0x0000000404047c24 */ /* 0x000fe2000f8e02ff */
[----:B------:R-:W-:Y:S01]  /*2620*/  LEA R209, P2, R11, UR6, 0x1 ;  /* 0x000000060bd17c11 */ /* 0x000fe2000f8408ff */
[----:B------:R-:W-:Y:S01]  /*2630*/  IMAD.U32 R5, RZ, RZ, UR8 ;  /* 0x00000008ff057e24 */ /* 0x000fe2000f8e00ff */
[----:B------:R-:W-:Y:S01]  /*2640*/  LEA R205, P1, R13, UR6, 0x1 ;  /* 0x000000060dcd7c11 */ /* 0x000fe2000f8208ff */
[----:B------:R-:W-:Y:S01]  /*2650*/  UIADD3 UR8, UP0, UR13, 0x80, URZ ;  /* 0x000000800d087890 */ /* 0x000fe2000ff1e03f */
[----:B------:R-:W-:Y:S01]  /*2660*/  LEA.HI.X.SX32 R213, R7, UR7, 0x1, P4 ;  /* 0x0000000707d57c11 */ /* 0x000fe2000a0f0eff */
[----:B------:R-:W-:Y:S01]  /*2670*/  UMOV UR4, URZ ;  /* 0x0000003f00047c82 */ /* 0x000fe20008000000 */
[----:B------:R-:W-:Y:S01]  /*2680*/  LEA.HI.X.SX32 R210, R9, UR7, 0x1, P3 ;  /* 0x0000000709d27c11 */ /* 0x000fe200098f0eff */
[----:B------:R-:W0:Y:S01]  /*2690*/  LDC R7, c[0x0][0x23c] ;  /* 0x00008f00ff077b82 */ /* 0x000e220000000800 */
[----:B------:R-:W-:Y:S01]  /*26a0*/  LEA.HI.X.SX32 R208, R11, UR7, 0x1, P2 ;  /* 0x000000070bd07c11 */ /* 0x000fe200090f0eff */
[----:B------:R-:W-:Y:S01]  /*26b0*/  UIADD3.X UR9, UR4, 0x40000040, URZ, UP0, !UPT ;  /* 0x4000004004097890 */ /* 0x000fe200087fe43f */
[----:B------:R-:W-:Y:S01]  /*26c0*/  LEA.HI.X.SX32 R204, R13, UR7, 0x1, P1 ;  /* 0x000000070dcc7c11 */ /* 0x000fe200088f0eff */
[----:B------:R-:W-:Y:S01]  /*26d0*/  IMAD R2, R75, 0x80, R0 ;  /* 0x000000804b027824 */ /* 0x000fe200078e0200 */
[----:B------:R-:W-:Y:S01]  /*26e0*/  LEA R203, P0, R15, UR6, 0x1 ;  /* 0x000000060fcb7c11 */ /* 0x000fe2000f8008ff */
[C---:B------:R-:W-:Y:S01]  /*26f0*/  IMAD R235, R230.reuse, 0x7, RZ ;  /* 0x00000007e6eb7824 */ /* 0x040fe200078e02ff */
[----:B------:R-:W-:Y:S01]  /*2700*/  LEA R200, P6, R17, UR6, 0x1 ;  /* 0x0000000611c87c11 */ /* 0x000fe2000f8c08ff */
[C---:B------:R-:W-:Y:S01]  /*2710*/  IMAD R234, R230.reuse, 0x6, RZ ;  /* 0x00000006e6ea7824 */ /* 0x040fe200078e02ff */
[----:B------:R-:W-:Y:S01]  /*2720*/  LEA R197, P5, R19, UR6, 0x1 ;  /* 0x0000000613c57c11 */ /* 0x000fe2000f8a08ff */
[C---:B------:R-:W-:Y:S01]  /*2730*/  IMAD R233, R230.reuse, 0x5, RZ ;  /* 0x00000005e6e97824 */ /* 0x040fe200078e02ff */
[----:B------:R-:W-:Y:S01]  /*2740*/  LEA R195, P4, R21, UR6, 0x1 ;  /* 0x0000000615c37c11 */ /* 0x000fe2000f8808ff */
[C---:B------:R-:W-:Y:S01]  /*2750*/  IMAD.SHL.U32 R232, R230.reuse, 0x4, RZ ;  /* 0x00000004e6e87824 */ /* 0x040fe200078e00ff */
[----:B------:R-:W-:Y:S01]  /*2760*/  LEA R175, P3, R23, UR6, 0x1 ;  /* 0x0000000617af7c11 */ /* 0x000fe2000f8608ff */
[----:B------:R-:W-:Y:S01]  /*2770*/  IMAD R231, R230, 0x3, RZ ;  /* 0x00000003e6e77824 */ /* 0x000fe200078e02ff */
[----:B------:R-:W-:-:S02]  /*2780*/  LEA R173, P2, R25, UR6, 0x1 ;  /* 0x0000000619ad7c11 */ /* 0x000fc4000f8408ff */
[----:B------:R-:W-:Y:S02]  /*2790*/  CS2R R56, SRZ ;  /* 0x0000000000387805 */ /* 0x000fe4000001ff00 */
[----:B------:R-:W-:Y:S02]  /*27a0*/  LEA R171, P1, R27, UR6, 0x1 ;  /* 0x000000061bab7c11 */ /* 0x000fe4000f8208ff */
[----:B------:R-:W-:Y:S02]  /*27b0*/  CS2R R70, SRZ ;  /* 0x0000000000467805 */ /* 0x000fe4000001ff00 */
[----:B------:R-:W-:Y:S02]  /*27c0*/  LEA.HI.X.SX32 R201, R15, UR7, 0x1, P0 ;  /* 0x000000070fc97c11 */ /* 0x000fe400080f0eff */
[----:B------:R-:W-:Y:S02]  /*27d0*/  CS2R R74, SRZ ;  /* 0x00000000004a7805 */ /* 0x000fe4000001ff00 */
[----:B------:R-:W-:Y:S01]  /*27e0*/  LEA.HI.X.SX32 R199, R17, UR7, 0x1, P6 ;  /* 0x0000000711c77c11 */ /* 0x000fe2000b0f0eff */
[----:B------:R-:W-:Y:S01]  /*27f0*/  IMAD.SHL.U32 R230, R230, 0x2, RZ ;  /* 0x00000002e6e67824 */ /* 0x000fe200078e00ff */
[----:B------:R-:W-:Y:S01]  /*2800*/  LEA.HI.X.SX32 R196, R19, UR7, 0x1, P5 ;  /* 0x0000000713c47c11 */ /* 0x000fe2000a8f0eff */
[----:B0-----:R-:W-:Y:S01]  /*2810*/  IMAD.SHL.U32 R206, R7, 0x40, RZ ;  /* 0x0000004007ce7824 */ /* 0x001fe200078e00ff */
[----:B------:R-:W-:Y:S01]  /*2820*/  LEA.HI.X.SX32 R176, R21, UR7, 0x1, P4 ;  /* 0x0000000715b07c11 */ /* 0x000fe2000a0f0eff */
[----:B------:R-:W-:Y:S01]  /*2830*/  UIADD3.64 UR16, UR8, 0x80, URZ ;  /* 0x0000008008107897 */ /* 0x000fe2000fffe03f */
[----:B------:R-:W-:Y:S01]  /*2840*/  LEA.HI.X.SX32 R174, R23, UR7, 0x1, P3 ;  /* 0x0000000717ae7c11 */ /* 0x000fe200098f0eff */
[----:B------:R-:W-:Y:S01]  /*2850*/  UIADD3.64 UR20, UR8, 0x100, URZ ;  /* 0x0000010008147897 */ /* 0x000fe2000fffe03f */
[----:B------:R-:W-:-:S02]  /*2860*/  LEA.HI.X.SX32 R172, R25, UR7, 0x1, P2 ;  /* 0x0000000719ac7c11 */ /* 0x000fc400090f0eff */
[----:B------:R-:W-:Y:S02]  /*2870*/  CS2R R24, SRZ ;  /* 0x0000000000187805 */ /* 0x000fe4000001ff00 */
[----:B------:R-:W-:Y:S02]  /*2880*/  LEA.HI.X.SX32 R170, R27, UR7, 0x1, P1 ;  /* 0x000000071baa7c11 */ /* 0x000fe400088f0eff */
[----:B------:R-:W-:Y:S02]  /*2890*/  CS2R R26, SRZ ;  /* 0x00000000001a7805 */ /* 0x000fe4000001ff00 */
[----:B------:R-:W-:Y:S01]  /*28a0*/  LEA R169, P0, R29, UR6, 0x1 ;  /* 0x000000061da97c11 */ /* 0x000fe2000f8008ff */
[----:B------:R-:W-:Y:S01]  /*28b0*/  UIADD3.64 UR24, UR8, 0x180, URZ ;  /* 0x0000018008187897 */ /* 0x000fe2000fffe03f */
[----:B------:R-:W-:Y:S01]  /*28c0*/  LEA R167, P6, R31, UR6, 0x1 ;  /* 0x000000061fa77c11 */ /* 0x000fe2000f8c08ff */
[----:B------:R-:W-:Y:S01]  /*28d0*/  UIADD3.64 UR28, UR8, 0x200, URZ ;  /* 0x00000200081c7897 */ /* 0x000fe2000fffe03f */
[----:B------:R-:W-:Y:S01]  /*28e0*/  LEA R189, P5, R33, UR6, 0x1 ;  /* 0x0000000621bd7c11 */ /* 0x000fe2000f8a08ff */
[----:B------:R-:W-:Y:S01]  /*28f0*/  UIADD3.64 UR32, UR8, 0x280, URZ ;  /* 0x0000028008207897 */ /* 0x000fe2000fffe03f */
[----:B------:R-:W-:Y:S01]  /*2900*/  LEA R191, P4, R35, UR6, 0x1 ;  /* 0x0000000623bf7c11 */ /* 0x000fe2000f8808ff */
[----:B------:R-:W-:Y:S01]  /*2910*/  UIADD3.64 UR36, UR8, 0x300, URZ ;  /* 0x0000030008247897 */ /* 0x000fe2000fffe03f */
[----:B------:R-:W-:-:S02]  /*2920*/  LEA R193, P3, R37, UR6, 0x1 ;  /* 0x0000000625c17c11 */ /* 0x000fc4000f8608ff */
[----:B------:R-:W-:Y:S02]  /*2930*/  LEA R158, P2, R39, UR6, 0x1 ;  /* 0x00000006279e7c11 */ /* 0x000fe4000f8408ff */
[----:B------:R-:W-:Y:S02]  /*2940*/  LEA R194, P1, R41, UR6, 0x1 ;  /* 0x0000000629c27c11 */ /* 0x000fe4000f8208ff */
[----:B------:R-:W-:Y:S02]  /*2950*/  LEA.HI.X.SX32 R168, R29, UR7, 0x1, P0 ;  /* 0x000000071da87c11 */ /* 0x000fe400080f0eff */
[----:B------:R-:W-:Y:S02]  /*2960*/  CS2R R28, SRZ ;  /* 0x00000000001c7805 */ /* 0x000fe4000001ff00 */
[----:B------:R-:W-:Y:S02]  /*2970*/  LEA.HI.X.SX32 R166, R31, UR7, 0x1, P6 ;  /* 0x000000071fa67c11 */ /* 0x000fe4000b0f0eff */
[----:B------:R-:W-:-:S02]  /*2980*/  CS2R R30, SRZ ;  /* 0x00000000001e7805 */ /* 0x000fc4000001ff00 */
[----:B------:R-:W-:Y:S02]  /*2990*/  LEA.HI.X.SX32 R164, R33, UR7, 0x1, P5 ;  /* 0x0000000721a47c11 */ /* 0x000fe4000a8f0eff */
[----:B------:R-:W-:Y:S02]  /*29a0*/  CS2R R32, SRZ ;  /* 0x0000000000207805 */ /* 0x000fe4000001ff00 */
        /* <DEDUP_REMOVED lines=8> */
[----:B------:R-:W-:Y:S02]  /*2a30*/  LEA R133, P0, R43, UR6, 0x1 ;  /* 0x000000062b857c11 */ /* 0x000fe4000f8008ff */
[----:B------:R-:W-:-:S02]  /*2a40*/  LEA R125, P6, R45, UR6, 0x1 ;  /* 0x000000062d7d7c11 */ /* 0x000fc4000f8c08ff */
[----:B------:R-:W-:Y:S02]  /*2a50*/  LEA R135, P5, R47, UR6, 0x1 ;  /* 0x000000062f877c11 */ /* 0x000fe4000f8a08ff */
[----:B------:R-:W-:Y:S02]  /*2a60*/  LEA R137, P4, R49, UR6, 0x1 ;  /* 0x0000000631897c11 */ /* 0x000fe4000f8808ff */
[----:B------:R-:W-:Y:S02]  /*2a70*/  LEA R141, P3, R51, UR6, 0x1 ;  /* 0x00000006338d7c11 */ /* 0x000fe4000f8608ff */
[----:B------:R-:W-:Y:S02]  /*2a80*/  LEA R130, P2, R53, UR6, 0x1 ;  /* 0x0000000635827c11 */ /* 0x000fe4000f8408ff */
[----:B------:R-:W-:Y:S02]  /*2a90*/  LEA R143, P1, R55, UR6, 0x1 ;  /* 0x00000006378f7c11 */ /* 0x000fe4000f8208ff */
[----:B------:R-:W-:-:S02]  /*2aa0*/  LEA.HI.X.SX32 R132, R43, UR7, 0x1, P0 ;  /* 0x000000072b847c11 */ /* 0x000fc400080f0eff */
[----:B------:R-:W-:Y:S02]  /*2ab0*/  CS2R R42, SRZ ;  /* 0x00000000002a7805 */ /* 0x000fe4000001ff00 */
[----:B------:R-:W-:Y:S02]  /*2ac0*/  LEA.HI.X.SX32 R124, R45, UR7, 0x1, P6 ;  /* 0x000000072d7c7c11 */ /* 0x000fe4000b0f0eff */
[----:B------:R-:W-:Y:S02]  /*2ad0*/  CS2R R44, SRZ ;  /* 0x00000000002c7805 */ /* 0x000fe4000001ff00 */
[----:B------:R-:W-:Y:S02]  /*2ae0*/  LEA.HI.X.SX32 R134, R47, UR7, 0x1, P5 ;  /* 0x000000072f867c11 */ /* 0x000fe4000a8f0eff */
[----:B------:R-:W-:Y:S02]  /*2af0*/  CS2R R46, SRZ ;  /* 0x00000000002e7805 */ /* 0x000fe4000001ff00 */
        /* <DEDUP_REMOVED lines=8> */
[----:B------:R-:W-:Y:S02]  /*2b80*/  LEA R145, P0, R59, UR6, 0x1 ;  /* 0x000000063b917c11 */ /* 0x000fe4000f8008ff */
[----:B------:R-:W-:Y:S02]  /*2b90*/  LEA R146, P6, R61, UR6, 0x1 ;  /* 0x000000063d927c11 */ /* 0x000fe4000f8c08ff */
[----:B------:R-:W-:Y:S02]  /*2ba0*/  LEA R138, P5, R63, UR6, 0x1 ;  /* 0x000000063f8a7c11 */ /* 0x000fe4000f8a08ff */
[----:B------:R-:W-:Y:S02]  /*2bb0*/  LEA R150, P4, R65, UR6, 0x1 ;  /* 0x0000000641967c11 */ /* 0x000fe4000f8808ff */
[----:B------:R-:W-:-:S02]  /*2bc0*/  LEA R152, P3, R67, UR6, 0x1 ;  /* 0x0000000643987c11 */ /* 0x000fc4000f8608ff */
[----:B------:R-:W-:Y:S02]  /*2bd0*/  LEA R156, P2, R69, UR6, 0x1 ;  /* 0x00000006459c7c11 */ /* 0x000fe4000f8408ff */
[----:B------:R-:W-:Y:S01]  /*2be0*/  LEA R154, P1, R4, UR6, 0x1 ;  /* 0x00000006049a7c11 */ /* 0x000fe2000f8208ff */
[----:B------:R-:W-:Y:S01]  /*2bf0*/  UIADD3 UR6, UR12, 0x4000, URZ ;  /* 0x000040000c067890 */ /* 0x000fe2000fffe03f */
[----:B------:R-:W-:Y:S02]  /*2c00*/  LOP3.LUT R0, R0, 0x90, R73, 0x78, !PT ;  /* 0x0000009000007812 */ /* 0x000fe400078e7849 */
[----:B------:R-:W-:Y:S02]  /*2c10*/  CS2R R72, SRZ ;  /* 0x0000000000487805 */ /* 0x000fe4000001ff00 */
[----:B------:R-:W-:Y:S01]  /*2c20*/  LEA.HI.X.SX32 R155, R4, UR7, 0x1, P1 ;  /* 0x00000007049b7c11 */ /* 0x000fe200088f0eff */
[----:B------:R-:W-:Y:S01]  /*2c30*/  USHF.R.U32.HI UR6, URZ, 0x4, UR6 ;  /* 0x000000043f067899 */ /* 0x000fe20008011606 */
[----:B------:R-:W-:-:S02]  /*2c40*/  LOP3.LUT R4, R88, 0x3f, RZ, 0xc0, !PT ;  /* 0x0000003f58047812 */ /* 0x000fc400078ec0ff */
[----:B------:R-:W-:Y:S01]  /*2c50*/  LEA.HI.X.SX32 R144, R59, UR7, 0x1, P0 ;  /* 0x000000073b907c11 */ /* 0x000fe200080f0eff */
[----:B------:R-:W-:Y:S01]  /*2c60*/  USGXT.U32 UR6, UR6, 0xe ;  /* 0x0000000e0606789a */ /* 0x000fe20008000000 */
[----:B------:R-:W-:Y:S02]  /*2c70*/  LEA.HI.X.SX32 R147, R61, UR7, 0x1, P6 ;  /* 0x000000073d937c11 */ /* 0x000fe4000b0f0eff */
[----:B------:R-:W-:Y:S02]  /*2c80*/  CS2R R58, SRZ ;  /* 0x00000000003a7805 */ /* 0x000fe4000001ff00 */
[----:B------:R-:W-:Y:S01]  /*2c90*/  LEA.HI.X.SX32 R139, R63, UR7, 0x1, P5 ;  /* 0x000000073f8b7c11 */ /* 0x000fe2000a8f0eff */
[----:B------:R-:W-:Y:S01]  /*2ca0*/  UIADD3 UR10, UP0, UR6, 0x2, URZ ;  /* 0x00000002060a7890 */ /* 0x000fe2000ff1e03f */
[----:B------:R-:W-:Y:S02]  /*2cb0*/  LEA.HI.X.SX32 R151, R65, UR7, 0x1, P4 ;  /* 0x0000000741977c11 */ /* 0x000fe4000a0f0eff */
[----:B------:R-:W-:-:S02]  /*2cc0*/  CS2R R60, SRZ ;  /* 0x00000000003c7805 */ /* 0x000fc4000001ff00 */
[----:B------:R-:W-:Y:S01]  /*2cd0*/  LEA.HI.X.SX32 R153, R67, UR7, 0x1, P3 ;  /* 0x0000000743997c11 */ /* 0x000fe200098f0eff */
[----:B------:R-:W-:Y:S01]  /*2ce0*/  UIADD3.X UR11, UR5, 0x40000040, URZ, UP0, !UPT ;  /* 0x40000040050b7890 */ /* 0x000fe200087fe43f */
[----:B------:R-:W-:Y:S02]  /*2cf0*/  LEA.HI.X.SX32 R157, R69, UR7, 0x1, P2 ;  /* 0x00000007459d7c11 */ /* 0x000fe400090f0eff */
[----:B------:R-:W-:Y:S02]  /*2d00*/  CS2R R62, SRZ ;  /* 0x00000000003e7805 */ /* 0x000fe4000001ff00 */
[----:B------:R-:W-:Y:S02]  /*2d10*/  CS2R R64, SRZ ;  /* 0x0000000000407805 */ /* 0x000fe4000001ff00 */
[----:B------:R-:W-:Y:S02]  /*2d20*/  CS2R R66, SRZ ;  /* 0x0000000000427805 */ /* 0x000fe4000001ff00 */
[----:B------:R-:W-:Y:S01]  /*2d30*/  CS2R R68, SRZ ;  /* 0x0000000000447805 */ /* 0x000fe2000001ff00 */
[----:B------:R-:W-:Y:S01]  /*2d40*/  IMAD R198, R4, R7, RZ ;  /* 0x0000000704c67224 */ /* 0x000fe200078e02ff */
[C---:B------:R-:W-:Y:S01]  /*2d50*/  LOP3.LUT R226, R2.reuse, 0x10, RZ, 0x3c, !PT ;  /* 0x0000001002e27812 */ /* 0x040fe200078e3cff */
[----:B------:R-:W-:Y:S01]  /*2d60*/  UIADD3.64 UR18, UR10, 0x2, URZ ;  /* 0x000000020a127897 */ /* 0x000fe2000fffe03f */
[C---:B------:R-:W-:Y:S01]  /*2d70*/  LOP3.LUT R225, R2.reuse, 0x20, RZ, 0x3c, !PT ;  /* 0x0000002002e17812 */ /* 0x040fe200078e3cff */
[----:B------:R-:W-:Y:S01]  /*2d80*/  UIADD3.64 UR22, UR10, 0x4, URZ ;  /* 0x000000040a167897 */ /* 0x000fe2000fffe03f */
[C---:B------:R-:W-:Y:S01]  /*2d90*/  LOP3.LUT R224, R2.reuse, 0x30, RZ, 0x3c, !PT ;  /* 0x0000003002e07812 */ /* 0x040fe200078e3cff */
[----:B------:R-:W-:Y:S01]  /*2da0*/  UMOV UR7, 0x40000040 ;  /* 0x4000004000077882 */ /* 0x000fe20000000000 */
[----:B------:R-:W-:-:S02]  /*2db0*/  LOP3.LUT R223, R2, 0x40, RZ, 0x3c, !PT ;  /* 0x0000004002df7812 */ /* 0x000fc400078e3cff */
[C---:B------:R-:W-:Y:S02]  /*2dc0*/  LOP3.LUT R221, R2.reuse, 0x50, RZ, 0x3c, !PT ;  /* 0x0000005002dd7812 */ /* 0x040fe400078e3cff */
[C---:B------:R-:W-:Y:S02]  /*2dd0*/  LOP3.LUT R220, R2.reuse, 0x60, RZ, 0x3c, !PT ;  /* 0x0000006002dc7812 */ /* 0x040fe400078e3cff */
[----:B------:R-:W-:Y:S02]  /*2de0*/  LOP3.LUT R219, R2, 0x70, RZ, 0x3c, !PT ;  /* 0x0000007002db7812 */ /* 0x000fe400078e3cff */
[C---:B------:R-:W-:Y:S02]  /*2df0*/  LOP3.LUT R218, R0.reuse, 0x20, RZ, 0x3c, !PT ;  /* 0x0000002000da7812 */ /* 0x040fe400078e3cff */
[C---:B------:R-:W-:Y:S02]  /*2e00*/  LOP3.LUT R216, R0.reuse, 0x40, RZ, 0x3c, !PT ;  /* 0x0000004000d87812 */ /* 0x040fe400078e3cff */
[----:B------:R-:W-:-:S07]  /*2e10*/  LOP3.LUT R215, R0, 0x60, RZ, 0x3c, !PT ;  /* 0x0000006000d77812 */ /* 0x000fce00078e3cff */
.L_x_1:
[C---:B------:R-:W-:Y:S01]  /*2e20*/  ISETP.GT.AND P0, PT, R5.reuse, 0x2, PT ;  /* 0x000000020500780c */ /* 0x040fe20003f04270 */
[----:B------:R-:W-:Y:S01]  /*2e30*/  IMAD.WIDE R8, R230, 0x2, R148 ;  /* 0x00000002e6087825 */ /* 0x000fe200078e0294 */
[----:B------:R-:W-:Y:S01]  /*2e40*/  PRMT R181, RZ, 0x7610, R181 ;  /* 0x00007610ffb57816 */ /* 0x000fe200000000b5 */
[----:B------:R-:W0:Y:S01]  /*2e50*/  LDC R91, c[0x0][0x238] ;  /* 0x00008e00ff5b7b82 */ /* 0x000e220000000800 */
[C---:B------:R-:W-:Y:S02]  /*2e60*/  ISETP.GT.AND P3, PT, R5.reuse, 0x5, PT ;  /* 0x000000050500780c */ /* 0x040fe40003f64270 */
[----:B------:R-:W-:Y:S01]  /*2e70*/  ISETP.GT.AND P2, PT, R5, 0x4, PT ;  /* 0x000000040500780c */ /* 0x000fe20003f44270 */
[----:B------:R-:W-:Y:S01]  /*2e80*/  IMAD.WIDE R14, R233, 0x2, R148 ;  /* 0x00000002e90e7825 */ /* 0x000fe200078e0294 */
[----:B------:R-:W-:Y:S02]  /*2e90*/  PRMT R7, RZ, 0x7610, R7 ;  /* 0x00007610ff077816 */ /* 0x000fe40000000007 */
[C---:B------:R-:W-:Y:S01]  /*2ea0*/  ISETP.GT.AND P1, PT, R5.reuse, 0x3, PT ;  /* 0x000000030500780c */ /* 0x040fe20003f24270 */
[----:B------:R-:W-:Y:S01]  /*2eb0*/  IMAD.WIDE R12, R232, 0x2, R148 ;  /* 0x00000002e80c7825 */ /* 0x000fe200078e0294 */
[----:B------:R-:W-:Y:S01]  /*2ec0*/  PRMT R192, RZ, 0x7610, R192 ;  /* 0x00007610ffc07816 */ /* 0x000fe200000000c0 */
[----:B------:R1:W2:Y:S01]  /*2ed0*/  @P0 LDG.E.U16 R181, desc[UR14][R8.64] ;  /* 0x0000000e08b50981 */ /* 0x0002a2000c1e1500 */
[----:B------:R-:W-:Y:S01]  /*2ee0*/  ISETP.GT.AND P0, PT, R5, 0x6, PT ;  /* 0x000000060500780c */ /* 0x000fe20003f04270 */
[----:B------:R-:W-:Y:S01]  /*2ef0*/  IMAD.WIDE R10, R231, 0x2, R148 ;  /* 0x00000002e70a7825 */ /* 0x000fe200078e0294 */
[----:B------:R-:W-:Y:S01]  /*2f00*/  PRMT R188, RZ, 0x7610, R188 ;  /* 0x00007610ffbc7816 */ /* 0x000fe200000000bc */
[----:B------:R-:W3:Y:S02]  /*2f10*/  LDC R90, c[0x0][0x238] ;  /* 0x00008e00ff5a7b82 */ /* 0x000ee40000000800 */
[----:B------:R4:W5:Y:S01]  /*2f20*/  @P2 LDG.E.U16 R7, desc[UR14][R12.64] ;  /* 0x0000000e0c072981 */ /* 0x000962000c1e1500 */
[----:B-1----:R-:W-:-:S03]  /*2f30*/  PRMT R8, RZ, 0x7610, R8 ;  /* 0x00007610ff087816 */ /* 0x002fc60000000008 */
[----:B------:R-:W5:Y:S01]  /*2f40*/  @P1 LDG.E.U16 R188, desc[UR14][R10.64] ;  /* 0x0000000e0abc1981 */ /* 0x000f62000c1e1500 */
[----:B------:R-:W-:Y:S01]  /*2f50*/  PRMT R9, RZ, 0x7610, R9 ;  /* 0x00007610ff097816 */ /* 0x000fe20000000009 */
[----:B------:R-:W-:Y:S01]  /*2f60*/  IMAD.WIDE R18, R242, 0x2, R148 ;  /* 0x00000002f2127825 */ /* 0x000fe200078e0294 */
[----:B------:R-:W-:Y:S01]  /*2f70*/  PRMT R118, RZ, 0x7610, R118 ;  /* 0x00007610ff767816 */ /* 0x000fe20000000076 */
[----:B------:R-:W1:Y:S01]  /*2f80*/  LDC R94, c[0x0][0x238] ;  /* 0x00008e00ff5e7b82 */ /* 0x000e620000000800 */
[----:B------:R-:W5:Y:S01]  /*2f90*/  @P3 LDG.E.U16 R8, desc[UR14][R14.64] ;  /* 0x0000000e0e083981 */ /* 0x000f62000c1e1500 */
[----:B------:R-:W-:Y:S01]  /*2fa0*/  ISETP.GT.AND P3, PT, R5, 0x9, PT ;  /* 0x000000090500780c */ /* 0x000fe20003f64270 */
[----:B----4-:R-:W-:-:S05]  /*2fb0*/  IMAD.WIDE R12, R234, 0x2, R148 ;  /* 0x00000002ea0c7825 */ /* 0x010fca00078e0294 */
[----:B------:R4:W5:Y:S01]  /*2fc0*/  @P0 LDG.E.U16 R9, desc[UR14][R12.64] ;  /* 0x0000000e0c090981 */ /* 0x000962000c1e1500 */
[--C-:B------:R-:W-:Y:S01]  /*2fd0*/  IMAD.WIDE R16, R236, 0x2, R148.reuse ;  /* 0x00000002ec107825 */ /* 0x100fe200078e0294 */
[----:B------:R-:W-:Y:S01]  /*2fe0*/  ISETP.GT.AND P4, PT, R5, 0xb, PT ;  /* 0x0000000b0500780c */ /* 0x000fe20003f84270 */
[----:B------:R-:W1:Y:S02]  /*2ff0*/  LDC R92, c[0x0][0x238] ;  /* 0x00008e00ff5c7b82 */ /* 0x000e640000000800 */
[----:B----4-:R-:W-:Y:S01]  /*3000*/  IMAD.WIDE R12, R237, 0x2, R148 ;  /* 0x00000002ed0c7825 */ /* 0x010fe200078e0294 */
[----:B------:R-:W-:-:S05]  /*3010*/  PRMT R161, RZ, 0x7610, R161 ;  /* 0x00007610ffa17816 */ /* 0x000fca00000000a1 */
[----:B------:R-:W4:Y:S01]  /*3020*/  LDC R95, c[0x0][0x238] ;  /* 0x00008e00ff5f7b82 */ /* 0x000f220000000800 */
[----:B------:R0:W2:Y:S01]  /*3030*/  @P3 LDG.E.U16 R192, desc[UR14][R12.64] ;  /* 0x0000000e0cc03981 */ /* 0x0000a2000c1e1500 */
[C---:B------:R-:W-:Y:S02]  /*3040*/  ISETP.GT.AND P3, PT, R5.reuse, 0xe, PT ;  /* 0x0000000e0500780c */ /* 0x040fe40003f64270 */
[C---:B------:R-:W-:Y:S02]  /*3050*/  ISETP.GT.AND P2, PT, R5.reuse, 0x8, PT ;  /* 0x000000080500780c */ /* 0x040fe40003f44270 */
[----:B------:R-:W-:Y:S02]  /*3060*/  ISETP.GT.AND P1, PT, R5, 0x7, PT ;  /* 0x000000070500780c */ /* 0x000fe40003f24270 */
[----:B------:R-:W-:Y:S02]  /*3070*/  PRMT R190, RZ, 0x7610, R190 ;  /* 0x00007610ffbe7816 */ /* 0x000fe400000000be */
[----:B------:R-:W-:Y:S01]  /*3080*/  PRMT R179, RZ, 0x7610, R179 ;  /* 0x00007610ffb37816 */ /* 0x000fe200000000b3 */
[----:B------:R-:W-:Y:S01]  /*3090*/  IMAD.WIDE R22, R252, 0x2, R148 ;  /* 0x00000002fc167825 */ /* 0x000fe200078e0294 */
[----:B0-----:R-:W-:Y:S01]  /*30a0*/  PRMT R13, RZ, 0x7610, R13 ;  /* 0x00007610ff0d7816 */ /* 0x001fe2000000000d */
[----:B------:R-:W0:Y:S01]  /*30b0*/  LDC R98, c[0x0][0x238] ;  /* 0x00008e00ff627b82 */ /* 0x000e220000000800 */
[----:B------:R-:W-:Y:S01]  /*30c0*/  PRMT R10, RZ, 0x7610, R10 ;  /* 0x00007610ff0a7816 */ /* 0x000fe2000000000a */
[----:B------:R-:W-:Y:S01]  /*30d0*/  IMAD.WIDE R14, R235, 0x2, R148 ;  /* 0x00000002eb0e7825 */ /* 0x000fe200078e0294 */
[C---:B------:R-:W-:Y:S01]  /*30e0*/  ISETP.GT.AND P0, PT, R5.reuse, 0xa, PT ;  /* 0x0000000a0500780c */ /* 0x040fe20003f04270 */
[----:B------:R3:W5:Y:S04]  /*30f0*/  @P2 LDG.E.U16 R118, desc[UR14][R16.64] ;  /* 0x0000000e10762981 */ /* 0x000768000c1e1500 */
[----:B------:R1:W2:Y:S01]  /*3100*/  @P3 LDG.E.U16 R13, desc[UR14][R18.64] ;  /* 0x0000000e120d3981 */ /* 0x0002a2000c1e1500 */
[----:B------:R-:W-:-:S02]  /*3110*/  ISETP.GT.AND P3, PT, R5, 0x11, PT ;  /* 0x000000110500780c */ /* 0x000fc40003f64270 */
[----:B------:R-:W-:Y:S01]  /*3120*/  PRMT R120, RZ, 0x7610, R120 ;  /* 0x00007610ff787816 */ /* 0x000fe20000000078 */
[----:B------:R1:W2:Y:S01]  /*3130*/  @P1 LDG.E.U16 R10, desc[UR14][R14.64] ;  /* 0x0000000e0e0a1981 */ /* 0x0002a2000c1e1500 */
[----:B------:R-:W-:Y:S01]  /*3140*/  ISETP.GT.AND P2, PT, R5, 0xd, PT ;  /* 0x0000000d0500780c */ /* 0x000fe20003f44270 */
[--C-:B---3--:R-:W-:Y:S01]  /*3150*/  IMAD.WIDE R16, R239, 0x2, R148.reuse ;  /* 0x00000002ef107825 */ /* 0x108fe200078e0294 */
[----:B------:R-:W-:Y:S01]  /*3160*/  ISETP.GT.AND P1, PT, R5, 0xc, PT ;  /* 0x0000000c0500780c */ /* 0x000fe20003f24270 */
[----:B------:R-:W3:Y:S02]  /*3170*/  LDC R100, c[0x0][0x238] ;  /* 0x00008e00ff647b82 */ /* 0x000ee40000000800 */
[--C-:B-1----:R-:W-:Y:S01]  /*3180*/  IMAD.WIDE R18, R245, 0x2, R148.reuse ;  /* 0x00000002f5127825 */ /* 0x102fe200078e0294 */
[----:B------:R1:W2:Y:S03]  /*3190*/  @P4 LDG.E.U16 R190, desc[UR14][R16.64] ;  /* 0x0000000e10be4981 */ /* 0x0002a6000c1e1500 */
[----:B------:R-:W-:Y:S01]  /*31a0*/  IMAD.WIDE R14, R238, 0x2, R148 ;  /* 0x00000002ee0e7825 */ /* 0x000fe200078e0294 */
[----:B------:R-:W2:Y:S01]  /*31b0*/  @P3 LDG.E.U16 R161, desc[UR14][R18.64] ;  /* 0x0000000e12a13981 */ /* 0x000ea2000c1e1500 */
[C---:B------:R-:W-:Y:S01]  /*31c0*/  ISETP.GT.AND P3, PT, R5.reuse, 0x18, PT ;  /* 0x000000180500780c */ /* 0x040fe20003f64270 */
[----:B------:R-:W3:Y:S01]  /*31d0*/  LDC R96, c[0x0][0x238] ;  /* 0x00008e00ff607b82 */ /* 0x000ee20000000800 */
[----:B------:R-:W-:Y:S01]  /*31e0*/  PRMT R12, RZ, 0x7610, R12 ;  /* 0x00007610ff0c7816 */ /* 0x000fe2000000000c */
[----:B------:R4:W2:Y:S01]  /*31f0*/  @P0 LDG.E.U16 R179, desc[UR14][R14.64] ;  /* 0x0000000e0eb30981 */ /* 0x0008a2000c1e1500 */
[----:B------:R-:W-:Y:S01]  /*3200*/  ISETP.GT.AND P4, PT, R5, 0xf, PT ;  /* 0x0000000f0500780c */ /* 0x000fe20003f84270 */
[----:B-1----:R-:W-:Y:S01]  /*3210*/  IMAD.WIDE R16, R241, 0x2, R148 ;  /* 0x00000002f1107825 */ /* 0x002fe200078e0294 */
[----:B------:R-:W-:-:S02]  /*3220*/  PRMT R11, RZ, 0x7610, R11 ;  /* 0x00007610ff0b7816 */ /* 0x000fc4000000000b */
[----:B------:R-:W-:Y:S01]  /*3230*/  PRMT R121, RZ, 0x7610, R121 ;  /* 0x00007610ff797816 */ /* 0x000fe20000000079 */
[----:B------:R-:W-:Y:S01]  /*3240*/  IMAD.WIDE R88, R249, 0x2, R148 ;  /* 0x00000002f9587825 */ /* 0x000fe200078e0294 */
[----:B------:R1:W2:Y:S01]  /*3250*/  @P2 LDG.E.U16 R12, desc[UR14][R16.64] ;  /* 0x0000000e100c2981 */ /* 0x0002a2000c1e1500 */
[----:B------:R-:W-:Y:S01]  /*3260*/  PRMT R123, RZ, 0x7610, R123 ;  /* 0x00007610ff7b7816 */ /* 0x000fe2000000007b */
[----:B------:R-:W3:Y:S01]  /*3270*/  LDC R99, c[0x0][0x238] ;  /* 0x00008e00ff637b82 */ /* 0x000ee20000000800 */
[--C-:B----4-:R-:W-:Y:S01]  /*3280*/  IMAD.WIDE R14, R240, 0x2, R148.reuse ;  /* 0x00000002f00e7825 */ /* 0x110fe200078e0294 */
[----:B------:R-:W-:Y:S01]  /*3290*/  ISETP.GT.AND P2, PT, R5, 0x10, PT ;  /* 0x000000100500780c */ /* 0x000fe20003f44270 */
[----:B------:R-:W4:Y:S02]  /*32a0*/  @P3 LDG.E.U16 R120, desc[UR14][R22.64] ;  /* 0x0000000e16783981 */ /* 0x000f24000c1e1500 */
[----:B------:R-:W-:Y:S02]  /*32b0*/  IMAD.SHL.U32 R91, R91, 0x20, RZ ;  /* 0x000000205b5b7824 */ /* 0x000fe400078e00ff */
[----:B------:R0:W2:Y:S01]  /*32c0*/  @P1 LDG.E.U16 R11, desc[UR14][R14.64] ;  /* 0x0000000e0e0b1981 */ /* 0x0000a2000c1e1500 */
[----:B-1----:R-:W-:Y:S01]  /*32d0*/  IMAD.WIDE R16, R243, 0x2, R148 ;  /* 0x00000002f3107825 */ /* 0x002fe200078e0294 */
[----:B------:R-:W-:Y:S01]  /*32e0*/  ISETP.GT.AND P1, PT, R5, 0x13, PT ;  /* 0x000000130500780c */ /* 0x000fe20003f24270 */
[----:B------:R-:W1:Y:S01]  /*32f0*/  LDC R101, c[0x0][0x238] ;  /* 0x00008e00ff657b82 */ /* 0x000e620000000800 */
[----:B0-----:R-:W-:Y:S01]  /*3300*/  PRMT R14, RZ, 0x7610, R14 ;  /* 0x00007610ff0e7816 */ /* 0x001fe2000000000e */
[----:B------:R-:W-:Y:S01]  /*3310*/  IMAD.WIDE R22, R91, 0x2, R148 ;  /* 0x000000025b167825 */ /* 0x000fe200078e0294 */
[----:B------:R-:W-:-:S05]  /*3320*/  PRMT R119, RZ, 0x7610, R119 ;  /* 0x00007610ff777816 */ /* 0x000fca0000000077 */
[----:B------:R-:W0:Y:S01]  /*3330*/  LDC R91, c[0x0][0x238] ;  /* 0x00008e00ff5b7b82 */ /* 0x000e220000000800 */
[----:B------:R3:W2:Y:S01]  /*3340*/  @P4 LDG.E.U16 R14, desc[UR14][R16.64] ;  /* 0x0000000e100e4981 */ /* 0x0006a2000c1e1500 */
[----:B------:R-:W-:Y:S01]  /*3350*/  PRMT R15, RZ, 0x7610, R15 ;  /* 0x00007610ff0f7816 */ /* 0x000fe2000000000f */
[----:B------:R-:W-:Y:S01]  /*3360*/  IMAD.WIDE R18, R247, 0x2, R148 ;  /* 0x00000002f7127825 */ /* 0x000fe200078e0294 */
[----:B------:R-:W-:Y:S02]  /*3370*/  PRMT R122, RZ, 0x7610, R122 ;  /* 0x00007610ff7a7816 */ /* 0x000fe4000000007a */
[----:B------:R-:W-:Y:S01]  /*3380*/  PRMT R177, RZ, 0x7610, R177 ;  /* 0x00007610ffb17816 */ /* 0x000fe200000000b1 */
[----:B------:R-:W-:Y:S01]  /*3390*/  IMAD.WIDE R20, R246, 0x2, R148 ;  /* 0x00000002f6147825 */ /* 0x000fe200078e0294 */
[----:B------:R-:W2:Y:S01]  /*33a0*/  @P1 LDG.E.U16 R15, desc[UR14][R18.64] ;  /* 0x0000000e120f1981 */ /* 0x000ea2000c1e1500 */
[----:B------:R-:W-:Y:S01]  /*33b0*/  PRMT R127, RZ, 0x7610, R127 ;  /* 0x00007610ff7f7816 */ /* 0x000fe2000000007f */
[----:B------:R-:W1:Y:S01]  /*33c0*/  LDC R102, c[0x0][0x238] ;  /* 0x00008e00ff667b82 */ /* 0x000e620000000800 */
[----:B---3--:R-:W-:-:S05]  /*33d0*/  IMAD.WIDE R16, R244, 0x2, R148 ;  /* 0x00000002f4107825 */ /* 0x008fca00078e0294 */
[----:B------:R3:W4:Y:S01]  /*33e0*/  @P2 LDG.E.U16 R121, desc[UR14][R16.64] ;  /* 0x0000000e10792981 */ /* 0x000722000c1e1500 */
[C---:B------:R-:W-:Y:S01]  /*33f0*/  ISETP.GT.AND P2, PT, R5.reuse, 0x15, PT ;  /* 0x000000150500780c */ /* 0x040fe20003f44270 */
[----:B------:R-:W-:Y:S01]  /*3400*/  IMAD R90, R90, 0x28, RZ ;  /* 0x000000285a5a7824 */ /* 0x000fe200078e02ff */
[----:B------:R-:W-:Y:S01]  /*3410*/  ISETP.GT.AND P1, PT, R5, 0x20, PT ;  /* 0x000000200500780c */ /* 0x000fe20003f24270 */
[----:B------:R-:W5:Y:S01]  /*3420*/  LDC R104, c[0x0][0x238] ;  /* 0x00008e00ff687b82 */ /* 0x000f620000000800 */
[----:B---3--:R-:W-:Y:S01]  /*3430*/  PRMT R17, RZ, 0x7610, R17 ;  /* 0x00007610ff117816 */ /* 0x008fe20000000011 */
[----:B0-----:R-:W-:Y:S01]  /*3440*/  IMAD R91, R91, 0x19, RZ ;  /* 0x000000195b5b7824 */ /* 0x001fe200078e02ff */
[----:B------:R-:W-:-:S05]  /*3450*/  ISETP.GT.AND P0, PT, R5, RZ, PT ;  /* 0x000000ff0500720c */ /* 0x000fca0003f04270 */
[----:B------:R-:W0:Y:S02]  /*3460*/  LDC R106, c[0x0][0x238] ;  /* 0x00008e00ff6a7b82 */ /* 0x000e240000000800 */
[----:B------:R3:W2:Y:S01]  /*3470*/  @P2 LDG.E.U16 R17, desc[UR14][R88.64] ;  /* 0x0000000e58112981 */ /* 0x0006a2000c1e1500 */
[----:B------:R-:W-:-:S03]  /*3480*/  ISETP.GT.AND P3, PT, R5, 0x28, PT ;  /* 0x000000280500780c */ /* 0x000fc60003f64270 */
[----:B------:R1:W2:Y:S01]  /*3490*/  @P1 LDG.E.U16 R123, desc[UR14][R22.64] ;  /* 0x0000000e167b1981 */ /* 0x0002a2000c1e1500 */
[----:B------:R-:W-:Y:S01]  /*34a0*/  ISETP.GT.AND P4, PT, R5, 0x12, PT ;  /* 0x000000120500780c */ /* 0x000fe20003f84270 */
[----:B------:R-:W0:Y:S02]  /*34b0*/  LDC R108, c[0x0][0x238] ;  /* 0x00008e00ff6c7b82 */ /* 0x000e240000000800 */
[----:B------:R-:W4:Y:S01]  /*34c0*/  @P0 LDG.E.U16 R119, desc[UR14][R148.64] ;  /* 0x0000000e94770981 */ /* 0x000f22000c1e1500 */
[----:B---3--:R-:W-:-:S05]  /*34d0*/  IMAD.WIDE R88, R90, 0x2, R148 ;  /* 0x000000025a587825 */ /* 0x008fca00078e0294 */
[----:B------:R-:W3:Y:S01]  /*34e0*/  LDC R90, c[0x0][0x238] ;  /* 0x00008e00ff5a7b82 */ /* 0x000ee20000000800 */
[----:B-1----:R-:W-:Y:S01]  /*34f0*/  IMAD.WIDE R22, R91, 0x2, R148 ;  /* 0x000000025b167825 */ /* 0x002fe200078e0294 */
[----:B------:R-:W-:Y:S01]  /*3500*/  ISETP.GT.AND P0, PT, R5, 0x14, PT ;  /* 0x000000140500780c */ /* 0x000fe20003f04270 */
[----:B------:R-:W2:Y:S01]  /*3510*/  @P3 LDG.E.U16 R122, desc[UR14][R88.64] ;  /* 0x0000000e587a3981 */ /* 0x000ea2000c1e1500 */
[----:B------:R-:W-:-:S03]  /*3520*/  PRMT R16, RZ, 0x7610, R16 ;  /* 0x00007610ff107816 */ /* 0x000fc60000000010 */
[----:B------:R1:W2:Y:S01]  /*3530*/  @P4 LDG.E.U16 R177, desc[UR14][R20.64] ;  /* 0x0000000e14b14981 */ /* 0x0002a2000c1e1500 */
[----:B------:R-:W0:Y:S01]  /*3540*/  LDC R91, c[0x0][0x238] ;  /* 0x00008e00ff5b7b82 */ /* 0x000e220000000800 */
[C---:B------:R-:W-:Y:S02]  /*3550*/  ISETP.GT.AND P3, PT, R5.reuse, 0x30, PT ;  /* 0x000000300500780c */ /* 0x040fe40003f64270 */
[----:B------:R-:W-:Y:S02]  /*3560*/  ISETP.GT.AND P4, PT, R5, 0x38, PT ;  /* 0x000000380500780c */ /* 0x000fe40003f84270 */
[----:B------:R-:W-:Y:S02]  /*3570*/  PRMT R126, RZ, 0x7610, R126 ;  /* 0x00007610ff7e7816 */ /* 0x000fe4000000007e */
[----:B------:R-:W-:Y:S01]  /*3580*/  PRMT R163, RZ, 0x7610, R163 ;  /* 0x00007610ffa37816 */ /* 0x000fe200000000a3 */
[----:B------:R-:W4:Y:S01]  /*3590*/  LDC R110, c[0x0][0x238] ;  /* 0x00008e00ff6e7b82 */ /* 0x000f220000000800 */
[----:B-1----:R-:W-:-:S05]  /*35a0*/  IMAD.WIDE R20, R248, 0x2, R148 ;  /* 0x00000002f8147825 */ /* 0x002fca00078e0294 */
[----:B------:R1:W2:Y:S01]  /*35b0*/  @P0 LDG.E.U16 R16, desc[UR14][R20.64] ;  /* 0x0000000e14100981 */ /* 0x0002a2000c1e1500 */
[----:B---3--:R-:W-:Y:S01]  /*35c0*/  IMAD R90, R90, 0x30, RZ ;  /* 0x000000305a5a7824 */ /* 0x008fe200078e02ff */
[----:B------:R-:W-:-:S03]  /*35d0*/  ISETP.GT.AND P0, PT, R5, 0x16, PT ;  /* 0x000000160500780c */ /* 0x000fc60003f04270 */
[----:B------:R-:W-:Y:S02]  /*35e0*/  IMAD.WIDE R88, R90, 0x2, R148 ;  /* 0x000000025a587825 */ /* 0x000fe400078e0294 */
[----:B------:R-:W3:Y:S02]  /*35f0*/  LDC R90, c[0x0][0x238] ;  /* 0x00008e00ff5a7b82 */ /* 0x000ee40000000800 */
[----:B0-----:R-:W-:Y:S01]  /*3600*/  IMAD R91, R91, 0x38, RZ ;  /* 0x000000385b5b7824 */ /* 0x001fe200078e02ff */
[----:B------:R0:W2:Y:S01]  /*3610*/  @P3 LDG.E.U16 R127, desc[UR14][R88.64] ;  /* 0x0000000e587f3981 */ /* 0x0000a2000c1e1500 */
[----:B------:R-:W-:Y:S01]  /*3620*/  PRMT R18, RZ, 0x7610, R18 ;  /* 0x00007610ff127816 */ /* 0x000fe20000000012 */
[----:B------:R-:W-:Y:S02]  /*3630*/  IMAD R94, R94, 0x1c, RZ ;  /* 0x0000001c5e5e7824 */ /* 0x000fe400078e02ff */
[----:B-1----:R-:W-:Y:S01]  /*3640*/  IMAD.WIDE R20, R250, 0x2, R148 ;  /* 0x00000002fa147825 */ /* 0x002fe200078e0294 */
[----:B------:R-:W-:-:S04]  /*3650*/  ISETP.GT.AND P1, PT, R5, 0x19, PT ;  /* 0x000000190500780c */ /* 0x000fc80003f24270 */
[----:B------:R-:W2:Y:S01]  /*3660*/  @P0 LDG.E.U16 R18, desc[UR14][R20.64] ;  /* 0x0000000e14120981 */ /* 0x000ea2000c1e1500 */
[----:B0-----:R-:W-:Y:S01]  /*3670*/  IMAD.WIDE R88, R91, 0x2, R148 ;  /* 0x000000025b587825 */ /* 0x001fe200078e0294 */
[----:B------:R-:W-:-:S04]  /*3680*/  ISETP.GT.AND P0, PT, R5, 0x17, PT ;  /* 0x000000170500780c */ /* 0x000fc80003f04270 */
[----:B------:R0:W2:Y:S01]  /*3690*/  @P4 LDG.E.U16 R126, desc[UR14][R88.64] ;  /* 0x0000000e587e4981 */ /* 0x0000a2000c1e1500 */
[----:B------:R-:W-:-:S03]  /*36a0*/  PRMT R19, RZ, 0x7610, R19 ;  /* 0x00007610ff137816 */ /* 0x000fc60000000013 */
[----:B------:R1:W2:Y:S01]  /*36b0*/  @P1 LDG.E.U16 R163, desc[UR14][R22.64] ;  /* 0x0000000e16a31981 */ /* 0x0002a2000c1e1500 */
[--C-:B0-----:R-:W-:Y:S02]  /*36c0*/  IMAD.WIDE R88, R94, 0x2, R148.reuse ;  /* 0x000000025e587825 */ /* 0x101fe400078e0294 */
[----:B------:R-:W0:Y:S02]  /*36d0*/  LDC R94, c[0x0][0x238] ;  /* 0x00008e00ff5e7b82 */ /* 0x000e240000000800 */
[----:B------:R-:W-:-:S04]  /*36e0*/  IMAD.WIDE R20, R251, 0x2, R148 ;  /* 0x00000002fb147825 */ /* 0x000fc800078e0294 */
[----:B---3--:R-:W-:Y:S01]  /*36f0*/  IMAD R90, R90, 0x1a, RZ ;  /* 0x0000001a5a5a7824 */ /* 0x008fe200078e02ff */
[----:B------:R-:W3:Y:S01]  /*3700*/  @P0 LDG.E.U16 R19, desc[UR14][R20.64] ;  /* 0x0000000e14130981 */ /* 0x000ee2000c1e1500 */
[----:B------:R-:W-:Y:S02]  /*3710*/  ISETP.GT.AND P0, PT, R5, 0x1, PT ;  /* 0x000000010500780c */ /* 0x000fe40003f04270 */
[----:B-1----:R-:W-:Y:S02]  /*3720*/  IMAD.WIDE R22, R90, 0x2, R148 ;  /* 0x000000025a167825 */ /* 0x002fe400078e0294 */
[----:B------:R-:W1:Y:S01]  /*3730*/  LDC R90, c[0x0][0x238] ;  /* 0x00008e00ff5a7b82 */ /* 0x000e620000000800 */
[----:B------:R-:W-:Y:S01]  /*3740*/  PRMT R129, RZ, 0x7610, R129 ;  /* 0x00007610ff817816 */ /* 0x000fe20000000081 */
[----:B------:R-:W-:-:S07]  /*3750*/  IMAD.WIDE R92, R92, 0x2, R148 ;  /* 0x000000025c5c7825 */ /* 0x000fce00078e0294 */
[----:B------:R0:W3:Y:S02]  /*3760*/  @P0 LDG.E.U16 R129, desc[UR14][R92.64] ;  /* 0x0000000e5c810981 */ /* 0x0000e4000c1e1500 */
[----:B0-----:R-:W-:-:S04]  /*3770*/  IMAD R94, R94, 0x1e, RZ ;  /* 0x0000001e5e5e7824 */ /* 0x001fc800078e02ff */
[----:B------:R-:W-:Y:S02]  /*3780*/  IMAD.WIDE R92, R94, 0x2, R148 ;  /* 0x000000025e5c7825 */ /* 0x000fe400078e0294 */
[----:B------:R-:W0:Y:S01]  /*3790*/  LDC R94, c[0x0][0x238] ;  /* 0x00008e00ff5e7b82 */ /* 0x000e220000000800 */
[C---:B------:R-:W-:Y:S02]  /*37a0*/  ISETP.GT.AND P1, PT, R5.reuse, 0x1b, PT ;  /* 0x0000001b0500780c */ /* 0x040fe40003f24270 */
[----:B------:R-:W-:Y:S01]  /*37b0*/  ISETP.GT.AND P2, PT, R5, 0x1a, PT ;  /* 0x0000001a0500780c */ /* 0x000fe20003f44270 */
[----:B-1----:R-:W-:Y:S01]  /*37c0*/  IMAD R90, R90, 0x1b, RZ ;  /* 0x0000001b5a5a7824 */ /* 0x002fe200078e02ff */
[----:B------:R-:W-:Y:S01]  /*37d0*/  PRMT R20, RZ, 0x7610, R20 ;  /* 0x00007610ff147816 */ /* 0x000fe20000000014 */
[----:B------:R-:W-:Y:S01]  /*37e0*/  IMAD R95, R95, 0x1d, RZ ;  /* 0x0000001d5f5f7824 */ /* 0x000fe200078e02ff */
[----:B------:R-:W-:Y:S01]  /*37f0*/  PRMT R178, RZ, 0x7610, R178 ;  /* 0x00007610ffb27816 */ /* 0x000fe200000000b2 */
[----:B------:R-:W-:Y:S01]  /*3800*/  IMAD.WIDE R90, R90, 0x2, R148 ;  /* 0x000000025a5a7825 */ /* 0x000fe200078e0294 */
[----:B------:R-:W-:-:S05]  /*3810*/  ISETP.GT.AND P3, PT, R5, 0x1d, PT ;  /* 0x0000001d0500780c */ /* 0x000fca0003f64270 */
[----:B------:R1:W3:Y:S04]  /*3820*/  @P1 LDG.E.U16 R20, desc[UR14][R90.64] ;  /* 0x0000000e5a141981 */ /* 0x0002e8000c1e1500 */
[----:B------:R5:W3:Y:S01]  /*3830*/  @P2 LDG.E.U16 R178, desc[UR14][R22.64] ;  /* 0x0000000e16b22981 */ /* 0x000ae2000c1e1500 */
[----:B-1----:R-:W-:Y:S02]  /*3840*/  IMAD.WIDE R90, R95, 0x2, R148 ;  /* 0x000000025f5a7825 */ /* 0x002fe400078e0294 */
[----:B------:R-:W1:Y:S01]  /*3850*/  LDC R95, c[0x0][0x238] ;  /* 0x00008e00ff5f7b82 */ /* 0x000e620000000800 */
[----:B-----5:R-:W-:Y:S01]  /*3860*/  PRMT R22, RZ, 0x7610, R22 ;  /* 0x00007610ff167816 */ /* 0x020fe20000000016 */
[----:B0-----:R-:W-:Y:S01]  /*3870*/  IMAD R94, R94, 0x1f, RZ ;  /* 0x0000001f5e5e7824 */ /* 0x001fe200078e02ff */
[----:B------:R-:W-:-:S04]  /*3880*/  ISETP.GT.AND P2, PT, R5, 0x1c, PT ;  /* 0x0000001c0500780c */ /* 0x000fc80003f44270 */
[----:B------:R0:W5:Y:S01]  /*3890*/  @P3 LDG.E.U16 R22, desc[UR14][R90.64] ;  /* 0x0000000e5a163981 */ /* 0x000162000c1e1500 */
[----:B------:R-:W-:Y:S02]  /*38a0*/  PRMT R21, RZ, 0x7610, R21 ;  /* 0x00007610ff157816 */ /* 0x000fe40000000015 */
[----:B------:R-:W-:Y:S02]  /*38b0*/  ISETP.GT.AND P1, PT, R5, 0x1e, PT ;  /* 0x0000001e0500780c */ /* 0x000fe40003f24270 */
[----:B------:R-:W-:-:S04]  /*38c0*/  PRMT R23, RZ, 0x7610, R23 ;  /* 0x00007610ff177816 */ /* 0x000fc80000000017 */
[----:B------:R-:W5:Y:S01]  /*38d0*/  @P2 LDG.E.U16 R21, desc[UR14][R88.64] ;  /* 0x0000000e58152981 */ /* 0x000f62000c1e1500 */
[----:B0-----:R-:W-:Y:S02]  /*38e0*/  IMAD.WIDE R90, R94, 0x2, R148 ;  /* 0x000000025e5a7825 */ /* 0x001fe400078e0294 */
[----:B------:R-:W0:Y:S01]  /*38f0*/  LDC R94, c[0x0][0x238] ;  /* 0x00008e00ff5e7b82 */ /* 0x000e220000000800 */
[----:B------:R-:W-:Y:S01]  /*3900*/  ISETP.GT.AND P2, PT, R5, 0x21, PT ;  /* 0x000000210500780c */ /* 0x000fe20003f44270 */
[----:B-1----:R-:W-:Y:S01]  /*3910*/  IMAD R95, R95, 0x21, RZ ;  /* 0x000000215f5f7824 */ /* 0x002fe200078e02ff */
[C---:B------:R-:W-:Y:S01]  /*3920*/  ISETP.GT.AND P0, PT, R5.reuse, 0x1f, PT ;  /* 0x0000001f0500780c */ /* 0x040fe20003f04270 */
[----:B------:R1:W5:Y:S01]  /*3930*/  @P1 LDG.E.U16 R23, desc[UR14][R92.64] ;  /* 0x0000000e5c171981 */ /* 0x000362000c1e1500 */
[----:B------:R-:W-:Y:S02]  /*3940*/  PRMT R165, RZ, 0x7610, R165 ;  /* 0x00007610ffa57816 */ /* 0x000fe400000000a5 */
[----:B------:R-:W-:Y:S01]  /*3950*/  ISETP.GT.AND P1, PT, R5, 0x22, PT ;  /* 0x000000220500780c */ /* 0x000fe20003f24270 */
[----:B-1----:R-:W-:Y:S01]  /*3960*/  IMAD.WIDE R92, R95, 0x2, R148 ;  /* 0x000000025f5c7825 */ /* 0x002fe200078e0294 */
[----:B------:R-:W-:-:S02]  /*3970*/  PRMT R88, RZ, 0x7610, R88 ;  /* 0x00007610ff587816 */ /* 0x000fc40000000058 */
[----:B------:R-:W-:-:S03]  /*3980*/  PRMT R180, RZ, 0x7610, R180 ;  /* 0x00007610ffb47816 */ /* 0x000fc600000000b4 */
[----:B------:R-:W5:Y:S01]  /*3990*/  @P2 LDG.E.U16 R165, desc[UR14][R92.64] ;  /* 0x0000000e5ca52981 */ /* 0x000f62000c1e1500 */
[----:B------:R-:W-:Y:S01]  /*39a0*/  ISETP.GT.AND P2, PT, R5, 0x24, PT ;  /* 0x000000240500780c */ /* 0x000fe20003f44270 */
[----:B0-----:R-:W-:Y:S02]  /*39b0*/  IMAD R94, R94, 0x22, RZ ;  /* 0x000000225e5e7824 */ /* 0x001fe400078e02ff */
[----:B------:R0:W5:Y:S01]  /*39c0*/  @P0 LDG.E.U16 R88, desc[UR14][R90.64] ;  /* 0x0000000e5a580981 */ /* 0x000162000c1e1500 */
[----:B------:R-:W-:Y:S02]  /*39d0*/  IMAD R98, R98, 0x24, RZ ;  /* 0x0000002462627824 */ /* 0x000fe400078e02ff */
[----:B------:R-:W-:-:S05]  /*39e0*/  IMAD.WIDE R94, R94, 0x2, R148 ;  /* 0x000000025e5e7825 */ /* 0x000fca00078e0294 */
[----:B------:R1:W5:Y:S01]  /*39f0*/  @P1 LDG.E.U16 R180, desc[UR14][R94.64] ;  /* 0x0000000e5eb41981 */ /* 0x000362000c1e1500 */
[----:B0-----:R-:W-:Y:S01]  /*3a00*/  PRMT R90, RZ, 0x7610, R90 ;  /* 0x00007610ff5a7816 */ /* 0x001fe2000000005a */
[----:B------:R-:W-:Y:S02]  /*3a10*/  IMAD R100, R100, 0x27, RZ ;  /* 0x0000002764647824 */ /* 0x000fe400078e02ff */
[--C-:B-1----:R-:W-:Y:S01]  /*3a20*/  IMAD.WIDE R94, R98, 0x2, R148.reuse ;  /* 0x00000002625e7825 */ /* 0x102fe200078e0294 */
[----:B------:R-:W-:Y:S01]  /*3a30*/  ISETP.GT.AND P3, PT, R5, 0x23, PT ;  /* 0x000000230500780c */ /* 0x000fe20003f64270 */
[----:B------:R-:W0:Y:S03]  /*3a40*/  LDC R98, c[0x0][0x238] ;  /* 0x00008e00ff627b82 */ /* 0x000e260000000800 */
[----:B------:R1:W5:Y:S02]  /*3a50*/  @P2 LDG.E.U16 R90, desc[UR14][R94.64] ;  /* 0x0000000e5e5a2981 */ /* 0x000364000c1e1500 */
[----:B-1----:R-:W-:-:S03]  /*3a60*/  IMAD.WIDE R94, R100, 0x2, R148 ;  /* 0x00000002645e7825 */ /* 0x002fc600078e0294 */
[----:B------:R-:W1:Y:S01]  /*3a70*/  LDC R100, c[0x0][0x238] ;  /* 0x00008e00ff647b82 */ /* 0x000e620000000800 */
[----:B------:R-:W-:Y:S01]  /*3a80*/  IMAD R96, R96, 0x23, RZ ;  /* 0x0000002360607824 */ /* 0x000fe200078e02ff */
[----:B------:R-:W-:Y:S02]  /*3a90*/  ISETP.GT.AND P1, PT, R5, 0x25, PT ;  /* 0x000000250500780c */ /* 0x000fe40003f24270 */
[----:B------:R-:W-:Y:S01]  /*3aa0*/  PRMT R89, RZ, 0x7610, R89 ;  /* 0x00007610ff597816 */ /* 0x000fe20000000059 */
[----:B------:R-:W-:Y:S01]  /*3ab0*/  IMAD.WIDE R96, R96, 0x2, R148 ;  /* 0x0000000260607825 */ /* 0x000fe200078e0294 */
[----:B------:R-:W-:-:S03]  /*3ac0*/  PRMT R91, RZ, 0x7610, R91 ;  /* 0x00007610ff5b7816 */ /* 0x000fc6000000005b */
[----:B------:R-:W-:Y:S01]  /*3ad0*/  IMAD R99, R99, 0x25, RZ ;  /* 0x0000002563637824 */ /* 0x000fe200078e02ff */
[----:B------:R4:W5:Y:S03]  /*3ae0*/  @P3 LDG.E.U16 R89, desc[UR14][R96.64] ;  /* 0x0000000e60593981 */ /* 0x000966000c1e1500 */
[----:B----4-:R-:W-:-:S04]  /*3af0*/  IMAD.WIDE R96, R99, 0x2, R148 ;  /* 0x0000000263607825 */ /* 0x010fc800078e0294 */
[----:B-1----:R-:W-:Y:S01]  /*3b00*/  IMAD R100, R100, 0x29, RZ ;  /* 0x0000002964647824 */ /* 0x002fe200078e02ff */
[----:B------:R1:W4:Y:S03]  /*3b10*/  @P1 LDG.E.U16 R91, desc[UR14][R96.64] ;  /* 0x0000000e605b1981 */ /* 0x000326000c1e1500 */
[----:B-1----:R-:W-:Y:S02]  /*3b20*/  IMAD.WIDE R96, R100, 0x2, R148 ;  /* 0x0000000264607825 */ /* 0x002fe400078e0294 */
[----:B------:R-:W1:Y:S01]  /*3b30*/  LDC R100, c[0x0][0x238] ;  /* 0x00008e00ff647b82 */ /* 0x000e620000000800 */
[C---:B------:R-:W-:Y:S02]  /*3b40*/  ISETP.GT.AND P0, PT, R5.reuse, 0x29, PT ;  /* 0x000000290500780c */ /* 0x040fe40003f04270 */
[----:B------:R-:W-:Y:S01]  /*3b50*/  ISETP.GT.AND P3, PT, R5, 0x26, PT ;  /* 0x000000260500780c */ /* 0x000fe20003f64270 */
[----:B0-----:R-:W-:Y:S01]  /*3b60*/  IMAD R98, R98, 0x26, RZ ;  /* 0x0000002662627824 */ /* 0x001fe200078e02ff */
[----:B------:R-:W-:Y:S01]  /*3b70*/  PRMT R187, RZ, 0x7610, R187 ;  /* 0x00007610ffbb7816 */ /* 0x000fe200000000bb */
[----:B------:R-:W-:Y:S01]  /*3b80*/  IMAD R101, R101, 0x2a, RZ ;  /* 0x0000002a65657824 */ /* 0x000fe200078e02ff */
[----:B------:R-:W-:Y:S01]  /*3b90*/  PRMT R92, RZ, 0x7610, R92 ;  /* 0x00007610ff5c7816 */ /* 0x000fe2000000005c */
[----:B------:R-:W-:Y:S01]  /*3ba0*/  IMAD.WIDE R98, R98, 0x2, R148 ;  /* 0x0000000262627825 */ /* 0x000fe200078e0294 */
[----:B------:R-:W-:-:S05]  /*3bb0*/  ISETP.GT.AND P4, PT, R5, 0x27, PT ;  /* 0x000000270500780c */ /* 0x000fca0003f84270 */
[----:B------:R0:W4:Y:S04]  /*3bc0*/  @P0 LDG.E.U16 R187, desc[UR14][R96.64] ;  /* 0x0000000e60bb0981 */ /* 0x000128000c1e1500 */
[----:B------:R2:W4:Y:S01]  /*3bd0*/  @P3 LDG.E.U16 R92, desc[UR14][R98.64] ;  /* 0x0000000e625c3981 */ /* 0x000522000c1e1500 */
[----:B-1----:R-:W-:Y:S02]  /*3be0*/  IMAD R100, R100, 0x39, RZ ;  /* 0x0000003964647824 */ /* 0x002fe400078e02ff */
[--C-:B0-----:R-:W-:Y:S02]  /*3bf0*/  IMAD.WIDE R96, R101, 0x2, R148.reuse ;  /* 0x0000000265607825 */ /* 0x101fe400078e0294 */
[----:B------:R-:W0:Y:S02]  /*3c00*/  LDC R101, c[0x0][0x238] ;  /* 0x00008e00ff657b82 */ /* 0x000e240000000800 */
[----:B--2---:R-:W-:-:S06]  /*3c10*/  IMAD.WIDE R98, R100, 0x2, R148 ;  /* 0x0000000264627825 */ /* 0x004fcc00078e0294 */
[----:B------:R-:W1:Y:S01]  /*3c20*/  LDC R100, c[0x0][0x238] ;  /* 0x00008e00ff647b82 */ /* 0x000e620000000800 */
[----:B------:R-:W-:Y:S02]  /*3c30*/  PRMT R93, RZ, 0x7610, R93 ;  /* 0x00007610ff5d7816 */ /* 0x000fe4000000005d */
[----:B------:R-:W-:-:S04]  /*3c40*/  ISETP.GT.AND P1, PT, R5, 0x2a, PT ;  /* 0x0000002a0500780c */ /* 0x000fc80003f24270 */
[----:B------:R-:W2:Y:S01]  /*3c50*/  @P4 LDG.E.U16 R93, desc[UR14][R94.64] ;  /* 0x0000000e5e5d4981 */ /* 0x000ea2000c1e1500 */
[----:B------:R-:W-:Y:S02]  /*3c60*/  ISETP.GT.AND P4, PT, R5, 0x39, PT ;  /* 0x000000390500780c */ /* 0x000fe40003f84270 */
[----:B------:R-:W-:Y:S02]  /*3c70*/  PRMT R182, RZ, 0x7610, R182 ;  /* 0x00007610ffb67816 */ /* 0x000fe400000000b6 */
[----:B------:R-:W-:Y:S01]  /*3c80*/  PRMT R183, RZ, 0x7610, R183 ;  /* 0x00007610ffb77816 */ /* 0x000fe200000000b7 */
[----:B0-----:R-:W-:-:S03]  /*3c90*/  IMAD R101, R101, 0x2b, RZ ;  /* 0x0000002b65657824 */ /* 0x001fc600078e02ff */
[----:B------:R0:W2:Y:S01]  /*3ca0*/  @P1 LDG.E.U16 R182, desc[UR14][R96.64] ;  /* 0x0000000e60b61981 */ /* 0x0000a2000c1e1500 */
[----:B------:R-:W-:-:S04]  /*3cb0*/  IMAD R102, R102, 0x31, RZ ;  /* 0x0000003166667824 */ /* 0x000fc800078e02ff */
[----:B------:R0:W2:Y:S01]  /*3cc0*/  @P4 LDG.E.U16 R183, desc[UR14][R98.64] ;  /* 0x0000000e62b74981 */ /* 0x0000a2000c1e1500 */
[----:B-1----:R-:W-:Y:S02]  /*3cd0*/  IMAD R100, R100, 0x2c, RZ ;  /* 0x0000002c64647824 */ /* 0x002fe400078e02ff */
[--C-:B0-----:R-:W-:Y:S02]  /*3ce0*/  IMAD.WIDE R96, R101, 0x2, R148.reuse ;  /* 0x0000000265607825 */ /* 0x101fe400078e0294 */
[----:B------:R-:W0:Y:S02]  /*3cf0*/  LDC R101, c[0x0][0x238] ;  /* 0x00008e00ff657b82 */ /* 0x000e240000000800 */
[----:B------:R-:W-:-:S06]  /*3d00*/  IMAD.WIDE R98, R100, 0x2, R148 ;  /* 0x0000000264627825 */ /* 0x000fcc00078e0294 */
[----:B------:R-:W1:Y:S01]  /*3d10*/  LDC R100, c[0x0][0x238] ;  /* 0x00008e00ff647b82 */ /* 0x000e620000000800 */
[----:B------:R-:W-:Y:S01]  /*3d20*/  IMAD.WIDE R94, R102, 0x2, R148 ;  /* 0x00000002665e7825 */ /* 0x000fe200078e0294 */
[----:B------:R-:W-:-:S06]  /*3d30*/  ISETP.GT.AND P3, PT, R5, 0x31, PT ;  /* 0x000000310500780c */ /* 0x000fcc0003f64270 */
[----:B------:R-:W3:Y:S01]  /*3d40*/  LDC R102, c[0x0][0x238] ;  /* 0x00008e00ff667b82 */ /* 0x000ee20000000800 */
[C---:B------:R-:W-:Y:S02]  /*3d50*/  ISETP.GT.AND P0, PT, R5.reuse, 0x2b, PT ;  /* 0x0000002b0500780c */ /* 0x040fe40003f04270 */
[----:B------:R-:W-:Y:S02]  /*3d60*/  PRMT R185, RZ, 0x7610, R185 ;  /* 0x00007610ffb97816 */ /* 0x000fe400000000b9 */
[----:B------:R-:W-:-:S04]  /*3d70*/  ISETP.GT.AND P2, PT, R5, 0x2c, PT ;  /* 0x0000002c0500780c */ /* 0x000fc80003f44270 */
[----:B------:R0:W2:Y:S01]  /*3d80*/  @P3 LDG.E.U16 R185, desc[UR14][R94.64] ;  /* 0x0000000e5eb93981 */ /* 0x0000a2000c1e1500 */
[----:B------:R-:W-:Y:S01]  /*3d90*/  ISETP.GT.AND P3, PT, R5, 0x2e, PT ;  /* 0x0000002e0500780c */ /* 0x000fe20003f64270 */
[----:B0-----:R-:W-:Y:S01]  /*3da0*/  IMAD R101, R101, 0x2d, RZ ;  /* 0x0000002d65657824 */ /* 0x001fe200078e02ff */
[----:B------:R-:W-:Y:S02]  /*3db0*/  PRMT R94, RZ, 0x7610, R94 ;  /* 0x00007610ff5e7816 */ /* 0x000fe4000000005e */
[----:B------:R-:W-:Y:S01]  /*3dc0*/  PRMT R95, RZ, 0x7610, R95 ;  /* 0x00007610ff5f7816 */ /* 0x000fe2000000005f */
[----:B-1----:R-:W-:-:S03]  /*3dd0*/  IMAD R100, R100, 0x2e, RZ ;  /* 0x0000002e64647824 */ /* 0x002fc600078e02ff */
[----:B------:R0:W2:Y:S01]  /*3de0*/  @P0 LDG.E.U16 R94, desc[UR14][R96.64] ;  /* 0x0000000e605e0981 */ /* 0x0000a2000c1e1500 */
[----:B---3--:R-:W-:-:S03]  /*3df0*/  IMAD R102, R102, 0x2f, RZ ;  /* 0x0000002f66667824 */ /* 0x008fc600078e02ff */
[----:B------:R1:W3:Y:S01]  /*3e00*/  @P2 LDG.E.U16 R95, desc[UR14][R98.64] ;  /* 0x0000000e625f2981 */ /* 0x0002e2000c1e1500 */
[----:B0-----:R-:W-:Y:S01]  /*3e10*/  PRMT R97, RZ, 0x7610, R97 ;  /* 0x00007610ff617816 */ /* 0x001fe20000000061 */
[----:B-1----:R-:W-:-:S04]  /*3e20*/  IMAD.WIDE R98, R101, 0x2, R148 ;  /* 0x0000000265627825 */ /* 0x002fc800078e0294 */
[----:B------:R-:W-:-:S05]  /*3e30*/  IMAD.WIDE R100, R100, 0x2, R148 ;  /* 0x0000000264647825 */ /* 0x000fca00078e0294 */
[----:B------:R0:W3:Y:S01]  /*3e40*/  @P3 LDG.E.U16 R97, desc[UR14][R100.64] ;  /* 0x0000000e64613981 */ /* 0x0000e2000c1e1500 */
[C---:B------:R-:W-:Y:S01]  /*3e50*/  ISETP.GT.AND P1, PT, R5.reuse, 0x2d, PT ;  /* 0x0000002d0500780c */ /* 0x040fe20003f24270 */
[----:B0-----:R-:W-:Y:S02]  /*3e60*/  IMAD.WIDE R100, R102, 0x2, R148 ;  /* 0x0000000266647825 */ /* 0x001fe400078e0294 */
[----:B------:R-:W0:Y:S01]  /*3e70*/  LDC R102, c[0x0][0x238] ;  /* 0x00008e00ff667b82 */ /* 0x000e220000000800 */
[----:B------:R-:W-:Y:S02]  /*3e80*/  ISETP.GT.AND P0, PT, R5, 0x2f, PT ;  /* 0x0000002f0500780c */ /* 0x000fe40003f04270 */
[----:B------:R-:W-:-:S07]  /*3e90*/  PRMT R96, RZ, 0x7610, R96 ;  /* 0x00007610ff607816 */ /* 0x000fce0000000060 */
[----:B------:R1:W3:Y:S02]  /*3ea0*/  @P1 LDG.E.U16 R96, desc[UR14][R98.64] ;  /* 0x0000000e62601981 */ /* 0x0002e4000c1e1500 */
[----:B-1----:R-:W-:Y:S01]  /*3eb0*/  PRMT R98, RZ, 0x7610, R98 ;  /* 0x00007610ff627816 */ /* 0x002fe20000000062 */
[----:B0-----:R-:W-:-:S05]  /*3ec0*/  IMAD R102, R102, 0x32, RZ ;  /* 0x0000003266667824 */ /* 0x001fca00078e02ff */
[----:B------:R0:W3:Y:S02]  /*3ed0*/  @P0 LDG.E.U16 R98, desc[UR14][R100.64] ;  /* 0x0000000e64620981 */ /* 0x0000e4000c1e1500 */
[----:B0-----:R-:W-:Y:S02]  /*3ee0*/  IMAD.WIDE R100, R102, 0x2, R148 ;  /* 0x0000000266647825 */ /* 0x001fe400078e0294 */
[----:B------:R-:W0:Y:S01]  /*3ef0*/  LDC R102, c[0x0][0x238] ;  /* 0x00008e00ff667b82 */ /* 0x000e220000000800 */
[----:B------:R-:W-:Y:S02]  /*3f00*/  ISETP.GT.AND P1, PT, R5, 0x32, PT ;  /* 0x000000320500780c */ /* 0x000fe40003f24270 */
[----:B------:R-:W-:-:S11]  /*3f10*/  PRMT R184, RZ, 0x7610, R184 ;  /* 0x00007610ffb87816 */ /* 0x000fd600000000b8 */
[----:B------:R1:W3:Y:S01]  /*3f20*/  @P1 LDG.E.U16 R184, desc[UR14][R100.64] ;  /* 0x0000000e64b81981 */ /* 0x0002e2000c1e1500 */
[----:B0-----:R-:W-:-:S04]  /*3f30*/  IMAD R102, R102, 0x33, RZ ;  /* 0x0000003366667824 */ /* 0x001fc800078e02ff */
[----:B-1----:R-:W-:Y:S02]  /*3f40*/  IMAD.WIDE R100, R102, 0x2, R148 ;  /* 0x0000000266647825 */ /* 0x002fe400078e0294 */
[----:B------:R-:W0:Y:S01]  /*3f50*/  LDC R102, c[0x0][0x238] ;  /* 0x00008e00ff667b82 */ /* 0x000e220000000800 */
[C---:B------:R-:W-:Y:S02]  /*3f60*/  ISETP.GT.AND P0, PT, R5.reuse, 0x33, PT ;  /* 0x000000330500780c */ /* 0x040fe40003f04270 */
[----:B------:R-:W-:Y:S02]  /*3f70*/  ISETP.GT.AND P1, PT, R5, 0x34, PT ;  /* 0x000000340500780c */ /* 0x000fe40003f24270 */
[----:B------:R-:W-:Y:S01]  /*3f80*/  PRMT R99, RZ, 0x7610, R99 ;  /* 0x00007610ff637816 */ /* 0x000fe20000000063 */
[----:B------:R-:W-:-:S08]  /*3f90*/  IMAD R104, R104, 0x35, RZ ;  /* 0x0000003568687824 */ /* 0x000fd000078e02ff */
[----:B------:R1:W3:Y:S01]  /*3fa0*/  @P0 LDG.E.U16 R99, desc[UR14][R100.64] ;  /* 0x0000000e64630981 */ /* 0x0002e2000c1e1500 */
[----:B0-----:R-:W-:Y:S01]  /*3fb0*/  IMAD R102, R102, 0x34, RZ ;  /* 0x0000003466667824 */ /* 0x001fe200078e02ff */
[----:B-1----:R-:W-:-:S03]  /*3fc0*/  PRMT R100, RZ, 0x7610, R100 ;  /* 0x00007610ff647816 */ /* 0x002fc60000000064 */
[----:B------:R-:W-:-:S05]  /*3fd0*/  IMAD.WIDE R102, R102, 0x2, R148 ;  /* 0x0000000266667825 */ /* 0x000fca00078e0294 */
[----:B------:R0:W3:Y:S02]  /*3fe0*/  @P1 LDG.E.U16 R100, desc[UR14][R102.64] ;  /* 0x0000000e66641981 */ /* 0x0000e4000c1e1500 */
[----:B0-----:R-:W-:Y:S02]  /*3ff0*/  IMAD.WIDE R102, R104, 0x2, R148 ;  /* 0x0000000268667825 */ /* 0x001fe400078e0294 */
        /* <DEDUP_REMOVED lines=42> */
[----:B------:R-:W-:-:S09]  /*42a0*/  PRMT R107, RZ, 0x7610, R107 ;  /* 0x00007610ff6b7816 */ /* 0x000fd2000000006b */
[----:B------:R1:W3:Y:S01]  /*42b0*/  @P0 LDG.E.U16 R107, desc[UR14][R108.64] ;  /* 0x0000000e6c6b0981 */ /* 0x0002e2000c1e1500 */
[----:B0-----:R-:W-:Y:S01]  /*42c0*/  IMAD R110, R110, 0x3f, RZ ;  /* 0x0000003f6e6e7824 */ /* 0x001fe200078e02ff */
[----:B-1----:R-:W-:-:S03]  /*42d0*/  PRMT R108, RZ, 0x7610, R108 ;  /* 0x00007610ff6c7816 */ /* 0x002fc6000000006c */
[----:B------:R-:W-:-:S05]  /*42e0*/  IMAD.WIDE R110, R110, 0x2, R148 ;  /* 0x000000026e6e7825 */ /* 0x000fca00078e0294 */
[----:B------:R0:W3:Y:S01]  /*42f0*/  @P1 LDG.E.U16 R108, desc[UR14][R110.64] ;  /* 0x0000000e6e6c1981 */ /* 0x0000e2000c1e1500 */
[----:B------:R-:W-:Y:S01]  /*4300*/  BAR.SYNC.DEFER_BLOCKING 0x0 ;  /* 0x0000000000007b1d */ /* 0x000fe20000010000 */
[----:B------:R-:W-:Y:S02]  /*4310*/  ISETP.GE.AND P0, PT, R4, R5, PT ;  /* 0x000000050400720c */ /* 0x000fe40003f06270 */
[----:B------:R-:W-:Y:S01]  /*4320*/  PRMT R109, RZ, 0x7610, R109 ;  /* 0x00007610ff6d7816 */ /* 0x000fe2000000006d */
[----:B0-----:R-:W-:-:S04]  /*4330*/  IMAD.WIDE R110, R198, 0x2, R154 ;  /* 0x00000002c66e7825 */ /* 0x001fc800078e029a */
[----:B------:R-:W-:-:S06]  /*4340*/  IMAD.WIDE R112, R198, 0x2, R156 ;  /* 0x00000002c6707825 */ /* 0x000fcc00078e029c */
[----:B------:R0:W3:Y:S02]  /*4350*/  @!P0 LDG.E.U16 R109, desc[UR14][R110.64] ;  /* 0x0000000e6e6d8981 */ /* 0x0000e4000c1e1500 */
[----:B0-----:R-:W-:Y:S02]  /*4360*/  PRMT R110, RZ, 0x7610, R110 ;  /* 0x00007610ff6e7816 */ /* 0x001fe4000000006e */
[----:B------:R-:W-:-:S04]  /*4370*/  PRMT R111, RZ, 0x7610, R111 ;  /* 0x00007610ff6f7816 */ /* 0x000fc8000000006f */
[----:B------:R0:W3:Y:S01]  /*4380*/  @!P0 LDG.E.U16 R110, desc[UR14][R112.64] ;  /* 0x0000000e706e8981 */ /* 0x0000e2000c1e1500 */
[----:B------:R-:W-:-:S04]  /*4390*/  IMAD.WIDE R114, R198, 0x2, R150 ;  /* 0x00000002c6727825 */ /* 0x000fc800078e0296 */
[----:B0-----:R-:W-:-:S05]  /*43a0*/  IMAD.WIDE R112, R198, 0x2, R152 ;  /* 0x00000002c6707825 */ /* 0x001fca00078e0298 */
[----:B------:R0:W3:Y:S01]  /*43b0*/  @!P0 LDG.E.U16 R111, desc[UR14][R112.64] ;  /* 0x0000000e706f8981 */ /* 0x0000e2000c1e1500 */
[----:B------:R-:W-:Y:S02]  /*43c0*/  LOP3.LUT R145, R145, R144, RZ, 0x3c, !PT ;  /* 0x0000009091917212 */ /* 0x000fe400078e3cff */
[----:B0-----:R-:W-:Y:S02]  /*43d0*/  PRMT R112, RZ, 0x7610, R112 ;  /* 0x00007610ff707816 */ /* 0x001fe40000000070 */
[----:B------:R-:W-:-:S04]  /*43e0*/  PRMT R113, RZ, 0x7610, R113 ;  /* 0x00007610ff717816 */ /* 0x000fc80000000071 */
[----:B------:R0:W3:Y:S01]  /*43f0*/  @!P0 LDG.E.U16 R112, desc[UR14][R114.64] ;  /* 0x0000000e72708981 */ /* 0x0000e2000c1e1500 */
[----:B------:R-:W-:Y:S01]  /*4400*/  LOP3.LUT R144, R145, R144, RZ, 0x3c, !PT ;  /* 0x0000009091907212 */ /* 0x000fe200078e3cff */
[----:B------:R-:W-:Y:S01]  /*4410*/  IMAD.WIDE R116, R198, 0x2, R146 ;  /* 0x00000002c6747825 */ /* 0x000fe200078e0292 */
[----:B------:R-:W-:-:S03]  /*4420*/  LOP3.LUT R143, R143, R142, RZ, 0x3c, !PT ;  /* 0x0000008e8f8f7212 */ /* 0x000fc600078e3cff */
[----:B0-----:R-:W-:Y:S01]  /*4430*/  IMAD.WIDE R114, R198, 0x2, R138 ;  /* 0x00000002c6727825 */ /* 0x001fe200078e028a */
[----:B------:R-:W-:-:S04]  /*4440*/  LOP3.LUT R145, R145, R144, RZ, 0x3c, !PT ;  /* 0x0000009091917212 */ /* 0x000fc800078e3cff */
[----:B------:R0:W3:Y:S01]  /*4450*/  @!P0 LDG.E.U16 R113, desc[UR14][R114.64] ;  /* 0x0000000e72718981 */ /* 0x0000e2000c1e1500 */
[----:B------:R-:W-:Y:S02]  /*4460*/  LOP3.LUT R142, R143, R142, RZ, 0x3c, !PT ;  /* 0x0000008e8f8e7212 */ /* 0x000fe400078e3cff */
[----:B0-----:R-:W-:Y:S02]  /*4470*/  PRMT R114, RZ, 0x7610, R114 ;  /* 0x00007610ff727816 */ /* 0x001fe40000000072 */
[----:B------:R-:W-:-:S04]  /*4480*/  PRMT R115, RZ, 0x7610, R115 ;  /* 0x00007610ff737816 */ /* 0x000fc80000000073 */
[----:B------:R0:W3:Y:S01]  /*4490*/  @!P0 LDG.E.U16 R114, desc[UR14][R116.64] ;  /* 0x0000000e74728981 */ /* 0x0000e2000c1e1500 */
[----:B------:R-:W-:Y:S02]  /*44a0*/  LOP3.LUT R143, R143, R142, RZ, 0x3c, !PT ;  /* 0x0000008e8f8f7212 */ /* 0x000fe400078e3cff */
[----:B------:R-:W-:Y:S01]  /*44b0*/  LOP3.LUT R141, R141, R140, RZ, 0x3c, !PT ;  /* 0x0000008c8d8d7212 */ /* 0x000fe200078e3cff */
[----:B------:R-:W-:Y:S01]  /*44c0*/  STS.U16 [R2+UR12], R119 ;  /* 0x0000007702007988 */ /* 0x000fe2000800040c */
[----:B0-----:R-:W-:-:S03]  /*44d0*/  IMAD.WIDE R116, R198, 0x2, R144 ;  /* 0x00000002c6747825 */ /* 0x001fc600078e0290 */
[----:B------:R0:W-:Y:S04]  /*44e0*/  STS.U16 [R2+UR12+0x400], R118 ;  /* 0x0004007602007988 */ /* 0x0001e8000800040c */
[----:B------:R1:W3:Y:S01]  /*44f0*/  @!P0 LDG.E.U16 R115, desc[UR14][R116.64] ;  /* 0x0000000e74738981 */ /* 0x0002e2000c1e1500 */
[----:B------:R-:W-:Y:S01]  /*4500*/  LOP3.LUT R140, R141, R140, RZ, 0x3c, !PT ;  /* 0x0000008c8d8c7212 */ /* 0x000fe200078e3cff */
[----:B0-----:R-:W-:Y:S01]  /*4510*/  IMAD.WIDE R118, R198, 0x2, R142 ;  /* 0x00000002c6767825 */ /* 0x001fe200078e028e */
[----:B-1----:R-:W-:Y:S02]  /*4520*/  PRMT R116, RZ, 0x7610, R116 ;  /* 0x00007610ff747816 */ /* 0x002fe40000000074 */
[----:B------:R-:W-:Y:S02]  /*4530*/  PRMT R117, RZ, 0x7610, R117 ;  /* 0x00007610ff757816 */ /* 0x000fe40000000075 */
[----:B------:R-:W-:-:S02]  /*4540*/  LOP3.LUT R137, R137, R136, RZ, 0x3c, !PT ;  /* 0x0000008889897212 */ /* 0x000fc400078e3cff */
[----:B------:R0:W3:Y:S01]  /*4550*/  @!P0 LDG.E.U16 R116, desc[UR14][R118.64] ;  /* 0x0000000e76748981 */ /* 0x0000e2000c1e1500 */
[----:B------:R-:W-:Y:S02]  /*4560*/  LOP3.LUT R141, R141, R140, RZ, 0x3c, !PT ;  /* 0x0000008c8d8d7212 */ /* 0x000fe400078e3cff */
[----:B------:R-:W-:Y:S01]  /*4570*/  LOP3.LUT R136, R137, R136, RZ, 0x3c, !PT ;  /* 0x0000008889887212 */ /* 0x000fe200078e3cff */
[----:B------:R-:W-:Y:S01]  /*4580*/  STS.U16 [R2+UR12+0x800], R121 ;  /* 0x0008007902007988 */ /* 0x000fe2000800040c */
[----:B0-----:R-:W-:-:S03]  /*4590*/  IMAD.WIDE R118, R198, 0x2, R130 ;  /* 0x00000002c6767825 */ /* 0x001fc600078e0282 */
[----:B------:R0:W-:Y:S01]  /*45a0*/  STS.U16 [R2+UR12+0xc00], R120 ;  /* 0x000c007802007988 */ /* 0x0001e2000800040c */
[----:B------:R-:W-:-:S03]  /*45b0*/  LOP3.LUT R135, R135, R134, RZ, 0x3c, !PT ;  /* 0x0000008687877212 */ /* 0x000fc600078e3cff */
[----:B------:R1:W3:Y:S01]  /*45c0*/  @!P0 LDG.E.U16 R117, desc[UR14][R118.64] ;  /* 0x0000000e76758981 */ /* 0x0002e2000c1e1500 */
[----:B------:R-:W-:Y:S01]  /*45d0*/  LOP3.LUT R137, R137, R136, RZ, 0x3c, !PT ;  /* 0x0000008889897212 */ /* 0x000fe200078e3cff */
[----:B0-----:R-:W-:Y:S01]  /*45e0*/  IMAD.WIDE R120, R198, 0x2, R140 ;  /* 0x00000002c6787825 */ /* 0x001fe200078e028c */
[----:B-1----:R-:W-:Y:S02]  /*45f0*/  PRMT R118, RZ, 0x7610, R118 ;  /* 0x00007610ff767816 */ /* 0x002fe40000000076 */
[----:B------:R-:W-:Y:S02]  /*4600*/  LOP3.LUT R134, R135, R134, RZ, 0x3c, !PT ;  /* 0x0000008687867212 */ /* 0x000fe400078e3cff */
[----:B------:R-:W-:Y:S02]  /*4610*/  PRMT R119, RZ, 0x7610, R119 ;  /* 0x00007610ff777816 */ /* 0x000fe40000000077 */
[----:B------:R0:W3:Y:S01]  /*4620*/  @!P0 LDG.E.U16 R118, desc[UR14][R120.64] ;  /* 0x0000000e78768981 */ /* 0x0000e2000c1e1500 */
[----:B------:R-:W-:-:S02]  /*4630*/  LOP3.LUT R125, R125, R124, RZ, 0x3c, !PT ;  /* 0x0000007c7d7d7212 */ /* 0x000fc400078e3cff */
[----:B------:R-:W-:Y:S02]  /*4640*/  LOP3.LUT R135, R135, R134, RZ, 0x3c, !PT ;  /* 0x0000008687877212 */ /* 0x000fe400078e3cff */
[----:B------:R-:W-:Y:S01]  /*4650*/  LOP3.LUT R124, R125, R124, RZ, 0x3c, !PT ;  /* 0x0000007c7d7c7212 */ /* 0x000fe200078e3cff */
[----:B0-----:R-:W-:Y:S01]  /*4660*/  IMAD.WIDE R120, R198, 0x2, R136 ;  /* 0x00000002c6787825 */ /* 0x001fe200078e0288 */
[----:B------:R-:W-:Y:S01]  /*4670*/  STS.U16 [R2+UR12+0x1000], R123 ;  /* 0x0010007b02007988 */ /* 0x000fe2000800040c */
[----:B------:R-:W-:-:S03]  /*4680*/  LOP3.LUT R133, R133, R132, RZ, 0x3c, !PT ;  /* 0x0000008485857212 */ /* 0x000fc600078e3cff */
[----:B------:R0:W3:Y:S01]  /*4690*/  @!P0 LDG.E.U16 R119, desc[UR14][R120.64] ;  /* 0x0000000e78778981 */ /* 0x0000e2000c1e1500 */
[----:B------:R-:W-:-:S03]  /*46a0*/  LOP3.LUT R125, R125, R124, RZ, 0x3c, !PT ;  /* 0x0000007c7d7d7212 */ /* 0x000fc600078e3cff */
[----:B------:R1:W-:Y:S01]  /*46b0*/  STS.U16 [R2+UR12+0x1400], R122 ;  /* 0x0014007a02007988 */ /* 0x0003e2000800040c */
[----:B------:R-:W-:Y:S02]  /*46c0*/  LOP3.LUT R132, R133, R132, RZ, 0x3c, !PT ;  /* 0x0000008485847212 */ /* 0x000fe400078e3cff */
[----:B0-----:R-:W-:Y:S01]  /*46d0*/  PRMT R120, RZ, 0x7610, R120 ;  /* 0x00007610ff787816 */ /* 0x001fe20000000078 */
[----:B-1----:R-:W-:Y:S01]  /*46e0*/  IMAD.WIDE R122, R198, 0x2, R134 ;  /* 0x00000002c67a7825 */ /* 0x002fe200078e0286 */
[----:B------:R-:W-:-:S04]  /*46f0*/  PRMT R121, RZ, 0x7610, R121 ;  /* 0x00007610ff797816 */ /* 0x000fc80000000079 */
[----:B------:R0:W3:Y:S01]  /*4700*/  @!P0 LDG.E.U16 R120, desc[UR14][R122.64] ;  /* 0x0000000e7a788981 */ /* 0x0000e2000c1e1500 */
[----:B------:R-:W-:-:S03]  /*4710*/  LOP3.LUT R133, R133, R132, RZ, 0x3c, !PT ;  /* 0x0000008485857212 */ /* 0x000fc600078e3cff */
[----:B------:R-:W-:Y:S01]  /*4720*/  STS.U16 [R2+UR12+0x1800], R127 ;  /* 0x0018007f02007988 */ /* 0x000fe2000800040c */
[----:B0-----:R-:W-:-:S03]  /*4730*/  IMAD.WIDE R122, R198, 0x2, R124 ;  /* 0x00000002c67a7825 */ /* 0x001fc600078e027c */
[----:B------:R0:W-:Y:S04]  /*4740*/  STS.U16 [R2+UR12+0x1c00], R126 ;  /* 0x001c007e02007988 */ /* 0x0001e8000800040c */
[----:B------:R1:W3:Y:S04]  /*4750*/  @!P0 LDG.E.U16 R121, desc[UR14][R122.64] ;  /* 0x0000000e7a798981 */ /* 0x0002e8000c1e1500 */
[----:B------:R5:W-:Y:S01]  /*4760*/  STS.U16 [R226+UR12+0x80], R129 ;  /* 0x00008081e2007988 */ /* 0x000be2000800040c */
[----:B0-----:R-:W-:Y:S01]  /*4770*/  IMAD.WIDE R126, R198, 0x2, R132 ;  /* 0x00000002c67e7825 */ /* 0x001fe200078e0284 */
[----:B-1----:R-:W-:-:S03]  /*4780*/  PRMT R122, RZ, 0x7610, R122 ;  /* 0x00007610ff7a7816 */ /* 0x002fc6000000007a */
[----:B-----5:R-:W-:Y:S02]  /*4790*/  IMAD.MOV.U32 R129, RZ, RZ, R128 ;  /* 0x000000ffff817224 */ /* 0x020fe400078e0080 */
[----:B------:R-:W-:Y:S01]  /*47a0*/  IMAD.MOV.U32 R128, RZ, RZ, R194 ;  /* 0x000000ffff807224 */ /* 0x000fe200078e00c2 */
[----:B------:R0:W5:Y:S01]  /*47b0*/  @!P0 LDG.E.U16 R122, desc[UR14][R126.64] ;  /* 0x0000000e7e7a8981 */ /* 0x000162000c1e1500 */
[----:B------:R-:W-:Y:S02]  /*47c0*/  PRMT R123, RZ, 0x7610, R123 ;  /* 0x00007610ff7b7816 */ /* 0x000fe4000000007b */
[----:B0-----:R-:W-:Y:S01]  /*47d0*/  IMAD.WIDE R126, R198, 0x2, R128 ;  /* 0x00000002c67e7825 */ /* 0x001fe200078e0280 */
[----:B------:R0:W-:Y:S04]  /*47e0*/  STS.U16 [R226+UR12+0x480], R192 ;  /* 0x000480c0e2007988 */ /* 0x0001e8000800040c */
[----:B------:R1:W5:Y:S01]  /*47f0*/  @!P0 LDG.E.U16 R123, desc[UR14][R126.64] ;  /* 0x0000000e7e7b8981 */ /* 0x000362000c1e1500 */
[----:B0-----:R-:W-:Y:S01]  /*4800*/  PRMT R192, RZ, 0x7610, R192 ;  /* 0x00007610ffc07816 */ /* 0x001fe200000000c0 */
[----:B-1----:R-:W-:-:S02]  /*4810*/  IMAD.MOV.U32 R126, RZ, RZ, R158 ;  /* 0x000000ffff7e7224 */ /* 0x002fc400078e009e */
[----:B------:R-:W-:Y:S02]  /*4820*/  IMAD.MOV.U32 R127, RZ, RZ, R159 ;  /* 0x000000ffff7f7224 */ /* 0x000fe400078e009f */
[C---:B------:R-:W-:Y:S01]  /*4830*/  IMAD.WIDE R158, R198.reuse, 0x2, R126 ;  /* 0x00000002c69e7825 */ /* 0x040fe200078e027e */
[----:B------:R0:W-:Y:S04]  /*4840*/  STS.U16 [R226+UR12+0x880], R161 ;  /* 0x000880a1e2007988 */ /* 0x0001e8000800040c */
[----:B------:R1:W5:Y:S02]  /*4850*/  @!P0 LDG.E.U16 R192, desc[UR14][R158.64] ;  /* 0x0000000e9ec08981 */ /* 0x000364000c1e1500 */
[--C-:B-1----:R-:W-:Y:S02]  /*4860*/  IMAD.MOV.U32 R158, RZ, RZ, R193.reuse ;  /* 0x000000ffff9e7224 */ /* 0x102fe400078e00c1 */
[----:B------:R-:W-:Y:S01]  /*4870*/  IMAD.MOV.U32 R159, RZ, RZ, R160 ;  /* 0x000000ffff9f7224 */ /* 0x000fe200078e00a0 */
[----:B------:R-:W-:Y:S01]  /*4880*/  PRMT R193, RZ, 0x7610, R193 ;  /* 0x00007610ffc17816 */ /* 0x000fe200000000c1 */
[----:B0-----:R-:W-:Y:S01]  /*4890*/  IMAD.WIDE R160, R198, 0x2, R158 ;  /* 0x00000002c6a07825 */ /* 0x001fe200078e029e */
[----:B------:R0:W-:Y:S04]  /*48a0*/  STS.U16 [R226+UR12+0xc80], R163 ;  /* 0x000c80a3e2007988 */ /* 0x0001e8000800040c */
[----:B------:R1:W5:Y:S01]  /*48b0*/  @!P0 LDG.E.U16 R193, desc[UR14][R160.64] ;  /* 0x0000000ea0c18981 */ /* 0x000362000c1e1500 */
[----:B------:R-:W-:Y:S01]  /*48c0*/  PRMT R194, RZ, 0x7610, R194 ;  /* 0x00007610ffc27816 */ /* 0x000fe200000000c2 */
[----:B-1----:R-:W-:-:S02]  /*48d0*/  IMAD.MOV.U32 R160, RZ, RZ, R191 ;  /* 0x000000ffffa07224 */ /* 0x002fc400078e00bf */
[----:B------:R-:W-:Y:S02]  /*48e0*/  IMAD.MOV.U32 R161, RZ, RZ, R162 ;  /* 0x000000ffffa17224 */ /* 0x000fe400078e00a2 */
[----:B0-----:R-:W-:Y:S01]  /*48f0*/  IMAD.WIDE R162, R198, 0x2, R160 ;  /* 0x00000002c6a27825 */ /* 0x001fe200078e02a0 */
[----:B------:R0:W-:Y:S04]  /*4900*/  STS.U16 [R226+UR12+0x1080], R165 ;  /* 0x001080a5e2007988 */ /* 0x0001e8000800040c */
[----:B------:R1:W5:Y:S01]  /*4910*/  @!P0 LDG.E.U16 R194, desc[UR14][R162.64] ;  /* 0x0000000ea2c28981 */ /* 0x000362000c1e1500 */
[----:B------:R-:W-:Y:S01]  /*4920*/  PRMT R202, RZ, 0x7610, R202 ;  /* 0x00007610ffca7816 */ /* 0x000fe200000000ca */
[----:B-1----:R-:W-:Y:S02]  /*4930*/  IMAD.MOV.U32 R162, RZ, RZ, R189 ;  /* 0x000000ffffa27224 */ /* 0x002fe400078e00bd */
[----:B------:R-:W-:-:S02]  /*4940*/  IMAD.MOV.U32 R163, RZ, RZ, R164 ;  /* 0x000000ffffa37224 */ /* 0x000fc400078e00a4 */
[----:B0-----:R-:W-:Y:S01]  /*4950*/  IMAD.WIDE R164, R198, 0x2, R162 ;  /* 0x00000002c6a47825 */ /* 0x001fe200078e02a2 */
[----:B------:R-:W-:-:S04]  /*4960*/  PRMT R207, RZ, 0x7610, R207 ;  /* 0x00007610ffcf7816 */ /* 0x000fc800000000cf */
[----:B------:R0:W5:Y:S02]  /*4970*/  @!P0 LDG.E.U16 R202, desc[UR14][R164.64] ;  /* 0x0000000ea4ca8981 */ /* 0x000164000c1e1500 */
[----:B0-----:R-:W-:Y:S02]  /*4980*/  IMAD.MOV.U32 R164, RZ, RZ, R167 ;  /* 0x000000ffffa47224 */ /* 0x001fe400078e00a7 */
[----:B------:R-:W-:Y:S02]  /*4990*/  IMAD.MOV.U32 R165, RZ, RZ, R166 ;  /* 0x000000ffffa57224 */ /* 0x000fe400078e00a6 */
[----:B------:R-:W-:Y:S01]  /*49a0*/  IMAD.WIDE R166, R198, 0x2, R164 ;  /* 0x00000002c6a67825 */ /* 0x000fe200078e02a4 */
        /* <DEDUP_REMOVED lines=20> */
[----:B----4-:R-:W-:Y:S04]  /*4af0*/  STS.U16 [R226+UR12+0x1480], R187 ;  /* 0x001480bbe2007988 */ /* 0x010fe8000800040c */
[----:B------:R0:W4:Y:S04]  /*4b00*/  @!P0 LDG.E.U16 R227, desc[UR14][R174.64] ;  /* 0x0000000eaee38981 */ /* 0x000128000c1e1500 */
[----:B--2---:R-:W-:Y:S04]  /*4b10*/  STS.U16 [R226+UR12+0x1880], R185 ;  /* 0x001880b9e2007988 */ /* 0x004fe8000800040c */
[----:B------:R-:W-:Y:S01]  /*4b20*/  STS.U16 [R226+UR12+0x1c80], R183 ;  /* 0x001c80b7e2007988 */ /* 0x000fe2000800040c */
[----:B0-----:R-:W-:-:S02]  /*4b30*/  IMAD.MOV.U32 R174, RZ, RZ, R195 ;  /* 0x000000ffffae7224 */ /* 0x001fc400078e00c3 */
[----:B------:R-:W-:Y:S01]  /*4b40*/  IMAD.MOV.U32 R175, RZ, RZ, R176 ;  /* 0x000000ffffaf7224 */ /* 0x000fe200078e00b0 */
[----:B------:R0:W-:Y:S01]  /*4b50*/  STS.U16 [R225+UR12+0x900], R177 ;  /* 0x000900b1e1007988 */ /* 0x0001e2000800040c */
[----:B------:R-:W-:Y:S01]  /*4b60*/  PRMT R195, RZ, 0x7610, R195 ;  /* 0x00007610ffc37816 */ /* 0x000fe200000000c3 */
[----:B0-----:R-:W-:Y:S02]  /*4b70*/  IMAD.WIDE R176, R198, 0x2, R174 ;  /* 0x00000002c6b07825 */ /* 0x001fe400078e02ae */
[----:B------:R-:W-:Y:S04]  /*4b80*/  STS.U16 [R225+UR12+0x500], R179 ;  /* 0x000500b3e1007988 */ /* 0x000fe8000800040c */
[----:B------:R0:W2:Y:S04]  /*4b90*/  @!P0 LDG.E.U16 R195, desc[UR14][R176.64] ;  /* 0x0000000eb0c38981 */ /* 0x0000a8000c1e1500 */
[----:B------:R1:W-:Y:S01]  /*4ba0*/  STS.U16 [R225+UR12+0xd00], R178 ;  /* 0x000d00b2e1007988 */ /* 0x0003e2000800040c */
[----:B0-----:R-:W-:-:S02]  /*4bb0*/  IMAD.MOV.U32 R176, RZ, RZ, R197 ;  /* 0x000000ffffb07224 */ /* 0x001fc400078e00c5 */
[--C-:B------:R-:W-:Y:S01]  /*4bc0*/  IMAD.MOV.U32 R177, RZ, RZ, R196.reuse ;  /* 0x000000ffffb17224 */ /* 0x100fe200078e00c4 */
[----:B------:R-:W-:Y:S01]  /*4bd0*/  PRMT R196, RZ, 0x7610, R196 ;  /* 0x00007610ffc47816 */ /* 0x000fe200000000c4 */
[----:B-1----:R-:W-:Y:S01]  /*4be0*/  IMAD.WIDE R178, R198, 0x2, R176 ;  /* 0x00000002c6b27825 */ /* 0x002fe200078e02b0 */
[----:B------:R-:W-:Y:S04]  /*4bf0*/  STS.U16 [R225+UR12+0x100], R181 ;  /* 0x000100b5e1007988 */ /* 0x000fe8000800040c */
[----:B------:R0:W4:Y:S01]  /*4c00*/  @!P0 LDG.E.U16 R196, desc[UR14][R178.64] ;  /* 0x0000000eb2c48981 */ /* 0x000122000c1e1500 */
[----:B------:R-:W-:-:S03]  /*4c10*/  PRMT R197, RZ, 0x7610, R197 ;  /* 0x00007610ffc57816 */ /* 0x000fc600000000c5 */
[----:B------:R1:W-:Y:S01]  /*4c20*/  STS.U16 [R225+UR12+0x1100], R180 ;  /* 0x001100b4e1007988 */ /* 0x0003e2000800040c */
[----:B0-----:R-:W-:Y:S02]  /*4c30*/  IMAD.MOV.U32 R178, RZ, RZ, R200 ;  /* 0x000000ffffb27224 */ /* 0x001fe400078e00c8 */
[----:B------:R-:W-:Y:S02]  /*4c40*/  IMAD.MOV.U32 R179, RZ, RZ, R199 ;  /* 0x000000ffffb37224 */ /* 0x000fe400078e00c7 */
[----:B-1----:R-:W-:Y:S01]  /*4c50*/  IMAD.WIDE R180, R198, 0x2, R178 ;  /* 0x00000002c6b47825 */ /* 0x002fe200078e02b2 */
[----:B------:R0:W-:Y:S04]  /*4c60*/  STS.U16 [R225+UR12+0x1500], R182 ;  /* 0x001500b6e1007988 */ /* 0x0001e8000800040c */
[----:B------:R1:W4:Y:S01]  /*4c70*/  @!P0 LDG.E.U16 R197, desc[UR14][R180.64] ;  /* 0x0000000eb4c58981 */ /* 0x000322000c1e1500 */
[----:B------:R-:W-:Y:S01]  /*4c80*/  PRMT R199, RZ, 0x7610, R199 ;  /* 0x00007610ffc77816 */ /* 0x000fe200000000c7 */
[----:B-1----:R-:W-:-:S02]  /*4c90*/  IMAD.MOV.U32 R180, RZ, RZ, R203 ;  /* 0x000000ffffb47224 */ /* 0x002fc400078e00cb */
[----:B------:R-:W-:Y:S02]  /*4ca0*/  IMAD.MOV.U32 R181, RZ, RZ, R201 ;  /* 0x000000ffffb57224 */ /* 0x000fe400078e00c9 */
[----:B0-----:R-:W-:Y:S01]  /*4cb0*/  IMAD.WIDE R182, R198, 0x2, R180 ;  /* 0x00000002c6b67825 */ /* 0x001fe200078e02b4 */
[----:B---3--:R0:W-:Y:S04]  /*4cc0*/  STS.U16 [R225+UR12+0x1900], R184 ;  /* 0x001900b8e1007988 */ /* 0x0081e8000800040c */
[----:B------:R1:W3:Y:S01]  /*4cd0*/  @!P0 LDG.E.U16 R199, desc[UR14][R182.64] ;  /* 0x0000000eb6c78981 */ /* 0x0002e2000c1e1500 */
[----:B------:R-:W-:Y:S01]  /*4ce0*/  PRMT R200, RZ, 0x7610, R200 ;  /* 0x00007610ffc87816 */ /* 0x000fe200000000c8 */
[----:B-1----:R-:W-:Y:S02]  /*4cf0*/  IMAD.MOV.U32 R182, RZ, RZ, R205 ;  /* 0x000000ffffb67224 */ /* 0x002fe400078e00cd */
[----:B------:R-:W-:-:S02]  /*4d00*/  IMAD.MOV.U32 R183, RZ, RZ, R204 ;  /* 0x000000ffffb77224 */ /* 0x000fc400078e00cc */
[C---:B0-----:R-:W-:Y:S01]  /*4d10*/  IMAD.WIDE R184, R198.reuse, 0x2, R182 ;  /* 0x00000002c6b87825 */ /* 0x041fe200078e02b6 */
[----:B------:R0:W-:Y:S04]  /*4d20*/  STS.U16 [R225+UR12+0x1d00], R186 ;  /* 0x001d00bae1007988 */ /* 0x0001e8000800040c */
[----:B------:R1:W4:Y:S01]  /*4d30*/  @!P0 LDG.E.U16 R200, desc[UR14][R184.64] ;  /* 0x0000000eb8c88981 */ /* 0x000322000c1e1500 */
[----:B------:R-:W-:Y:S01]  /*4d40*/  PRMT R201, RZ, 0x7610, R201 ;  /* 0x00007610ffc97816 */ /* 0x000fe200000000c9 */
[----:B-1----:R-:W-:Y:S02]  /*4d50*/  IMAD.MOV.U32 R184, RZ, RZ, R209 ;  /* 0x000000ffffb87224 */ /* 0x002fe400078e00d1 */
[----:B------:R-:W-:Y:S02]  /*4d60*/  IMAD.MOV.U32 R185, RZ, RZ, R208 ;  /* 0x000000ffffb97224 */ /* 0x000fe400078e00d0 */
[----:B0-----:R-:W-:Y:S01]  /*4d70*/  IMAD.WIDE R186, R198, 0x2, R184 ;  /* 0x00000002c6ba7825 */ /* 0x001fe200078e02b8 */
[----:B------:R0:W-:Y:S04]  /*4d80*/  STS.U16 [R224+UR12+0x180], R188 ;  /* 0x000180bce0007988 */ /* 0x0001e8000800040c */
[----:B------:R1:W3:Y:S01]  /*4d90*/  @!P0 LDG.E.U16 R201, desc[UR14][R186.64] ;  /* 0x0000000ebac98981 */ /* 0x0002e2000c1e1500 */
[----:B------:R-:W-:Y:S01]  /*4da0*/  PRMT R203, RZ, 0x7610, R203 ;  /* 0x00007610ffcb7816 */ /* 0x000fe200000000cb */
[----:B-1----:R-:W-:-:S02]  /*4db0*/  IMAD.MOV.U32 R186, RZ, RZ, R211 ;  /* 0x000000ffffba7224 */ /* 0x002fc400078e00d3 */
[----:B------:R-:W-:Y:S02]  /*4dc0*/  IMAD.MOV.U32 R187, RZ, RZ, R210 ;  /* 0x000000ffffbb7224 */ /* 0x000fe400078e00d2 */
[----:B0-----:R-:W-:Y:S01]  /*4dd0*/  IMAD.WIDE R188, R198, 0x2, R186 ;  /* 0x00000002c6bc7825 */ /* 0x001fe200078e02ba */
[----:B------:R0:W-:Y:S04]  /*4de0*/  STS.U16 [R224+UR12+0x580], R190 ;  /* 0x000580bee0007988 */ /* 0x0001e8000800040c */
[----:B------:R1:W3:Y:S01]  /*4df0*/  @!P0 LDG.E.U16 R203, desc[UR14][R188.64] ;  /* 0x0000000ebccb8981 */ /* 0x0002e2000c1e1500 */
[----:B------:R-:W-:Y:S01]  /*4e00*/  PRMT R204, RZ, 0x7610, R204 ;  /* 0x00007610ffcc7816 */ /* 0x000fe200000000cc */
[----:B-1----:R-:W-:Y:S02]  /*4e10*/  IMAD.MOV.U32 R188, RZ, RZ, R214 ;  /* 0x000000ffffbc7224 */ /* 0x002fe400078e00d6 */
[----:B------:R-:W-:-:S02]  /*4e20*/  IMAD.MOV.U32 R189, RZ, RZ, R213 ;  /* 0x000000ffffbd7224 */ /* 0x000fc400078e00d5 */
[----:B0-----:R-:W-:-:S05]  /*4e30*/  IMAD.WIDE R190, R198, 0x2, R188 ;  /* 0x00000002c6be7825 */ /* 0x001fca00078e02bc */
[----:B------:R-:W3:Y:S04]  /*4e40*/  @!P0 LDG.E.U16 R204, desc[UR14][R190.64] ;  /* 0x0000000ebecc8981 */ /* 0x000ee8000c1e1500 */
[----:B------:R-:W-:Y:S04]  /*4e50*/  STS.U16 [R224+UR12+0x980], R15 ;  /* 0x0009800fe0007988 */ /* 0x000fe8000800040c */
        /* <DEDUP_REMOVED lines=29> */
[----:B------:R0:W-:Y:S04]  /*5030*/  STS.U16 [R219+UR12+0x380], R10 ;  /* 0x0003800adb007988 */ /* 0x0001e8000800040c */
        /* <DEDUP_REMOVED lines=11> */
[----:B-----5:R-:W-:Y:S04]  /*50f0*/  STS.U16 [R0+UR12+0x5000], R193 ;  /* 0x005000c100007988 */ /* 0x020fe8000800040c */
[----:B------:R-:W-:Y:S04]  /*5100*/  STS.U16 [R0+UR12+0x5400], R212 ;  /* 0x005400d400007988 */ /* 0x000fe8000800040c */
[----:B--2---:R-:W-:Y:S01]  /*5110*/  STS.U16 [R0+UR12+0x5800], R195 ;  /* 0x005800c300007988 */ /* 0x004fe2000800040c */
[----:B------:R-:W-:-:S03]  /*5120*/  UMOV UR4, UR13 ;  /* 0x0000000d00047c82 */ /* 0x000fc60008000000 */
[----:B----4-:R-:W-:Y:S04]  /*5130*/  STS.U16 [R0+UR12+0x5c00], R200 ;  /* 0x005c00c800007988 */ /* 0x010fe8000800040c */
[----:B------:R-:W-:Y:S04]  /*5140*/  STS.U16 [R218+UR12+0x4100], R110 ;  /* 0x0041006eda007988 */ /* 0x000fe8000800040c */
[----:B------:R-:W-:Y:S04]  /*5150*/  STS.U16 [R218+UR12+0x4500], R114 ;  /* 0x00450072da007988 */ /* 0x000fe8000800040c */
[----:B------:R-:W-:Y:S04]  /*5160*/  STS.U16 [R218+UR12+0x4900], R118 ;  /* 0x00490076da007988 */ /* 0x000fe8000800040c */
[----:B------:R-:W-:Y:S04]  /*5170*/  STS.U16 [R218+UR12+0x4d00], R122 ;  /* 0x004d007ada007988 */ /* 0x000fe8000800040c */
[----:B------:R-:W-:Y:S04]  /*5180*/  STS.U16 [R218+UR12+0x5100], R194 ;  /* 0x005100c2da007988 */ /* 0x000fe8000800040c */
[----:B------:R-:W-:Y:S04]  /*5190*/  STS.U16 [R218+UR12+0x5500], R217 ;  /* 0x005500d9da007988 */ /* 0x000fe8000800040c */
[----:B------:R-:W-:Y:S04]  /*51a0*/  STS.U16 [R218+UR12+0x5900], R196 ;  /* 0x005900c4da007988 */ /* 0x000fe8000800040c */
[----:B---3--:R-:W-:Y:S04]  /*51b0*/  STS.U16 [R218+UR12+0x5d00], R201 ;  /* 0x005d00c9da007988 */ /* 0x008fe8000800040c */
        /* <DEDUP_REMOVED lines=15> */
[----:B------:R2:W-:Y:S01]  /*52b0*/  STS.U16 [R215+UR12+0x5f00], R204 ;  /* 0x005f00ccd7007988 */ /* 0x0005e2000800040c */
[----:B------:R3:W-:Y:S06]  /*52c0*/  MEMBAR.ALL.CTA ;  /* 0x0000000000007992 */ /* 0x0007ec0000008000 */
[----:B---3--:R-:W3:Y:S02]  /*52d0*/  FENCE.VIEW.ASYNC.S ;  /* 0x00000000000073c6 */ /* 0x008ee40000000000 */
[----:B---3--:R-:W-:Y:S06]  /*52e0*/  BAR.SYNC.DEFER_BLOCKING 0x0 ;  /* 0x0000000000007b1d */ /* 0x008fec0000010000 */
[----:B------:R-:W-:Y:S01]  /*52f0*/  UMOV UR5, 0x40000040 ;  /* 0x4000004000057882 */ /* 0x000fe20000000000 */
[----:B------:R-:W-:-:S06]  /*5300*/  WARPGROUP.ARRIVE ;  /* 0x00000000000079c5 */ /* 0x000fcc0000000000 */
[----:B------:R-:W-:Y:S04]  /*5310*/  HGMMA.64x64x16.F32 R56, gdesc[UR4].tnspA, R56 ;  /* 0x20e00000043879f0 */ /* 0x000fe80008700838 */
[----:B------:R-:W-:Y:S01]  /*5320*/  HGMMA.64x64x16.F32 R56, gdesc[UR8].tnspA, R56 ;  /* 0x20e00000083879f0 */ /* 0x000fe20008700838 */
[----:B------:R-:W-:-:S03]  /*5330*/  UMOV UR26, UR6 ;  /* 0x00000006001a7c82 */ /* 0x000fc60008000000 */
[----:B------:R-:W-:Y:S01]  /*5340*/  HGMMA.64x64x16.F32 R56, gdesc[UR16].tnspA, R56 ;  /* 0x20e00000103879f0 */ /* 0x000fe20008700838 */
[----:B------:R-:W-:-:S03]  /*5350*/  UMOV UR27, UR7 ;  /* 0x00000007001b7c82 */ /* 0x000fc60008000000 */
[----:B------:R-:W-:Y:S04]  /*5360*/  HGMMA.64x64x16.F32 R56, gdesc[UR20].tnspA, R56 ;  /* 0x20e00000143879f0 */ /* 0x000fe80008700838 */
[----:B------:R-:W-:Y:S01]  /*5370*/  HGMMA.64x64x16.F32 R24, gdesc[UR24].tnspA, R24 ;  /* 0x20e00000181879f0 */ /* 0x000fe20008700818 */
[----:B------:R-:W-:Y:S01]  /*5380*/  UMOV UR30, UR10 ;  /* 0x0000000a001e7c82 */ /* 0x000fe20008000000 */
[----:B------:R-:W-:Y:S02]  /*5390*/  UMOV UR31, UR11 ;  /* 0x0000000b001f7c82 */ /* 0x000fe40008000000 */
[----:B------:R-:W-:Y:S01]  /*53a0*/  HGMMA.64x64x16.F32 R24, gdesc[UR28].tnspA, R24 ;  /* 0x20e000001c1879f0 */ /* 0x000fe20008700818 */
[----:B------:R-:W-:Y:S01]  /*53b0*/  UMOV UR34, UR18 ;  /* 0x0000001200227c82 */ /* 0x000fe20008000000 */
[----:B------:R-:W-:-:S02]  /*53c0*/  UMOV UR35, UR19 ;  /* 0x0000001300237c82 */ /* 0x000fc40008000000 */
[----:B------:R-:W-:Y:S01]  /*53d0*/  HGMMA.64x64x16.F32 R24, gdesc[UR32].tnspA, R24 ;  /* 0x20e00000201879f0 */ /* 0x000fe20008700818 */
[----:B------:R-:W-:Y:S01]  /*53e0*/  UMOV UR38, UR22 ;  /* 0x0000001600267c82 */ /* 0x000fe20008000000 */
[----:B------:R-:W-:Y:S01]  /*53f0*/  UMOV UR39, UR23 ;  /* 0x0000001700277c82 */ /* 0x000fe20008000000 */
[----:B------:R-:W-:Y:S02]  /*5400*/  VIADD R6, R6, 0xffffffff ;  /* 0xffffffff06067836 */ /* 0x000fe40000000000 */
[----:B0-----:R-:W-:-:S03]  /*5410*/  IMAD.WIDE R10, R206, 0x2, R124 ;  /* 0x00000002ce0a7825 */ /* 0x001fc600078e027c */
[----:B------:R-:W-:Y:S01]  /*5420*/  ISETP.NE.U32.AND P0, PT, R6, RZ, PT ;  /* 0x000000ff0600720c */ /* 0x000fe20003f05070 */
[C---:B------:R-:W-:Y:S01]  /*5430*/  IMAD.WIDE R8, R206.reuse, 0x2, R134 ;  /* 0x00000002ce087825 */ /* 0x040fe200078e0286 */
[----:B------:R-:W-:Y:S03]  /*5440*/  HGMMA.64x64x16.F32 R24, gdesc[UR36].tnspA, R24, gsb0 ;  /* 0x20e00000241879f0 */ /* 0x000fe60008000818 */
[----:B------:R-:W-:-:S04]  /*5450*/  IMAD.WIDE R176, R206, 0x2, R176 ;  /* 0x00000002ceb07825 */ /* 0x000fc800078e02b0 */
[----:B------:R-:W-:-:S04]  /*5460*/  IMAD.WIDE R174, R206, 0x2, R174 ;  /* 0x00000002ceae7825 */ /* 0x000fc800078e02ae */
[----:B------:R-:W-:Y:S02]  /*5470*/  IMAD.MOV.U32 R125, RZ, RZ, R10 ;  /* 0x000000ffff7d7224 */ /* 0x000fe400078e000a */
[----:B------:R-:W-:Y:S02]  /*5480*/  IMAD.MOV.U32 R124, RZ, RZ, R11 ;  /* 0x000000ffff7c7224 */ /* 0x000fe400078e000b */
[----:B------:R-:W-:Y:S02]  /*5490*/  IMAD.MOV.U32 R135, RZ, RZ, R8 ;  /* 0x000000ffff877224 */ /* 0x000fe400078e0008 */
[----:B------:R-:W-:Y:S02]  /*54a0*/  IMAD.MOV.U32 R134, RZ, RZ, R9 ;  /* 0x000000ffff867224 */ /* 0x000fe400078e0009 */
[----:B------:R-:W-:-:S04]  /*54b0*/  IMAD.WIDE R172, R206, 0x2, R172 ;  /* 0x00000002ceac7825 */ /* 0x000fc800078e02ac */
[----:B------:R-:W-:-:S04]  /*54c0*/  IMAD.WIDE R10, R206, 0x2, R136 ;  /* 0x00000002ce0a7825 */ /* 0x000fc800078e0288 */
[----:B------:R-:W-:-:S04]  /*54d0*/  IMAD.WIDE R8, R206, 0x2, R140 ;  /* 0x00000002ce087825 */ /* 0x000fc800078e028c */
[----:B------:R-:W-:-:S04]  /*54e0*/  IMAD.WIDE R170, R206, 0x2, R170 ;  /* 0x00000002ceaa7825 */ /* 0x000fc800078e02aa */
[----:B-1----:R-:W-:Y:S02]  /*54f0*/  IMAD.MOV.U32 R197, RZ, RZ, R176 ;  /* 0x000000ffffc57224 */ /* 0x002fe400078e00b0 */
[----:B------:R-:W-:-:S04]  /*5500*/  IMAD.WIDE R168, R206, 0x2, R168 ;  /* 0x00000002cea87825 */ /* 0x000fc800078e02a8 */
[----:B------:R-:W-:-:S04]  /*5510*/  IMAD.WIDE R188, R206, 0x2, R188 ;  /* 0x00000002cebc7825 */ /* 0x000fc800078e02bc */
[----:B------:R-:W-:Y:S02]  /*5520*/  IMAD.MOV.U32 R176, RZ, RZ, R175 ;  /* 0x000000ffffb07224 */ /* 0x000fe400078e00af */
[----:B------:R-:W-:-:S04]  /*5530*/  IMAD.WIDE R166, R206, 0x2, R166 ;  /* 0x00000002cea67825 */ /* 0x000fc800078e02a6 */
[----:B------:R-:W-:-:S04]  /*5540*/  IMAD.WIDE R160, R206, 0x2, R160 ;  /* 0x00000002cea07825 */ /* 0x000fc800078e02a0 */
[----:B------:R-:W-:Y:S02]  /*5550*/  IMAD.MOV.U32 R195, RZ, RZ, R174 ;  /* 0x000000ffffc37224 */ /* 0x000fe400078e00ae */
[----:B------:R-:W-:Y:S02]  /*5560*/  IMAD.MOV.U32 R175, RZ, RZ, R172 ;  /* 0x000000ffffaf7224 */ /* 0x000fe400078e00ac */
[----:B------:R-:W-:-:S04]  /*5570*/  IMAD.WIDE R164, R206, 0x2, R164 ;  /* 0x00000002cea47825 */ /* 0x000fc800078e02a4 */
[----:B------:R-:W-:-:S04]  /*5580*/  IMAD.WIDE R162, R206, 0x2, R162 ;  /* 0x00000002cea27825 */ /* 0x000fc800078e02a2 */
[----:B------:R-:W-:-:S04]  /*5590*/  IMAD.WIDE R158, R206, 0x2, R158 ;  /* 0x00000002ce9e7825 */ /* 0x000fc800078e029e */
[----:B------:R-:W-:-:S04]  /*55a0*/  IMAD.WIDE R128, R206, 0x2, R128 ;  /* 0x00000002ce807825 */ /* 0x000fc800078e0280 */
[----:B------:R-:W-:Y:S02]  /*55b0*/  IMAD.MOV.U32 R137, RZ, RZ, R10 ;  /* 0x000000ffff897224 */ /* 0x000fe400078e000a */
[----:B------:R-:W-:Y:S02]  /*55c0*/  IMAD.MOV.U32 R136, RZ, RZ, R11 ;  /* 0x000000ffff887224 */ /* 0x000fe400078e000b */
[----:B------:R-:W-:Y:S02]  /*55d0*/  IMAD.MOV.U32 R141, RZ, RZ, R8 ;  /* 0x000000ffff8d7224 */ /* 0x000fe400078e0008 */
[----:B------:R-:W-:Y:S01]  /*55e0*/  IMAD.MOV.U32 R140, RZ, RZ, R9 ;  /* 0x000000ffff8c7224 */ /* 0x000fe200078e0009 */
[----:B------:R-:W-:Y:S02]  /*55f0*/  WARPGROUP.DEPBAR.LE gsb0, 0x0 ;  /* 0x00008000000079c5 */ /* 0x000fe40000010000 */
[----:B------:R-:W-:-:S04]  /*5600*/  IMAD.WIDE R186, R206, 0x2, R186 ;  /* 0x00000002ceba7825 */ /* 0x000fc800078e02ba */
[----:B------:R-:W-:-:S04]  /*5610*/  IMAD.WIDE R184, R206, 0x2, R184 ;  /* 0x00000002ceb87825 */ /* 0x000fc800078e02b8 */
[----:B------:R-:W-:-:S04]  /*5620*/  IMAD.WIDE R182, R206, 0x2, R182 ;  /* 0x00000002ceb67825 */ /* 0x000fc800078e02b6 */
        /* <DEDUP_REMOVED lines=11> */
[----:B------:R-:W-:Y:S02]  /*56e0*/  IMAD.MOV.U32 R170, RZ, RZ, R169 ;  /* 0x000000ffffaa7224 */ /* 0x000fe400078e00a9 */
[----:B------:R-:W-:Y:S02]  /*56f0*/  IMAD.MOV.U32 R168, RZ, RZ, R167 ;  /* 0x000000ffffa87224 */ /* 0x000fe400078e00a7 */
[----:B------:R-:W-:-:S02]  /*5700*/  IMAD.MOV.U32 R191, RZ, RZ, R160 ;  /* 0x000000ffffbf7224 */ /* 0x000fc400078e00a0 */
        /* <DEDUP_REMOVED lines=12> */
[----:B--2---:R-:W-:Y:S02]  /*57d0*/  IMAD.MOV.U32 R204, RZ, RZ, R183 ;  /* 0x000000ffffcc7224 */ /* 0x004fe400078e00b7 */
        /* <DEDUP_REMOVED lines=13> */
[----:B------:R-:W-:-:S04]  /*58b0*/  IMAD.WIDE R130, R206, 0x2, R130 ;  /* 0x00000002ce827825 */ /* 0x000fc800078e0282 */
[----:B------:R-:W-:Y:S02]  /*58c0*/  IMAD.MOV.U32 R143, RZ, RZ, R10 ;  /* 0x000000ffff8f7224 */ /* 0x000fe400078e000a */
        /* <DEDUP_REMOVED lines=9> */
[----:B------:R-:W-:-:S04]  /*5960*/  IMAD.WIDE R148, R229, 0x2, R148 ;  /* 0x00000002e5947825 */ /* 0x000fc800078e0294 */
[----:B------:R-:W-:Y:S01]  /*5970*/  VIADD R5, R5, 0xffffffc0 ;  /* 0xffffffc005057836 */ /* 0x000fe20000000000 */
[----:B------:R-:W-:Y:S06]  /*5980*/  @P0 BRA `(.L_x_1) ;  /* 0xffffffd400240947 */ /* 0x000fec000383ffff */
[----:B------:R-:W-:Y:S02]  /*5990*/  F2FP.F16.F32.PACK_AB R55, R55, R54 ;  /* 0x000000363737723e */ /* 0x000fe400000000ff */
[----:B------:R-:W-:Y:S02]  /*59a0*/  F2FP.F16.F32.PACK_AB R51, R51, R50 ;  /* 0x000000323333723e */ /* 0x000fe400000000ff */
[----:B------:R-:W-:Y:S02]  /*59b0*/  F2FP.F16.F32.PACK_AB R47, R47, R46 ;  /* 0x0000002e2f2f723e */ /* 0x000fe400000000ff */
[----:B------:R-:W-:Y:S02]  /*59c0*/  F2FP.F16.F32.PACK_AB R43, R43, R42 ;  /* 0x0000002a2b2b723e */ /* 0x000fe400000000ff */
[----:B------:R-:W-:Y:S02]  /*59d0*/  F2FP.F16.F32.PACK_AB R39, R39, R38 ;  /* 0x000000262727723e */ /* 0x000fe400000000ff */
[----:B------:R-:W-:-:S02]  /*59e0*/  F2FP.F16.F32.PACK_AB R35, R35, R34 ;  /* 0x000000222323723e */ /* 0x000fc400000000ff */
        /* <DEDUP_REMOVED lines=25> */
[----:B------:R-:W-:-:S07]  /*5b80*/  F2FP.F16.F32.PACK_AB R4, R57, R56 ;  /* 0x000000383904723e */ /* 0x000fce00000000ff */
.L_x_0:
[----:B------:R-:W0:Y:S01]  /*5b90*/  S2R R16, SR_TID.X ;  /* 0x0000000000107919 */ /* 0x000e220000002100 */
[----:B------:R-:W-:Y:S01]  /*5ba0*/  ULDC.64 UR6, c[0x0][0x228] ;  /* 0x00008a0000067ab9 */ /* 0x000fe20000000a00 */
[C---:B------:R-:W-:Y:S01]  /*5bb0*/  VIADD R14, R3.reuse, 0x2 ;  /* 0x00000002030e7836 */ /* 0x040fe20000000000 */
[----:B------:R-:W-:Y:S01]  /*5bc0*/  BAR.SYNC.DEFER_BLOCKING 0x0 ;  /* 0x0000000000007b1d */ /* 0x000fe20000010000 */
[----:B------:R-:W-:Y:S01]  /*5bd0*/  ISETP.GE.AND P0, PT, R228, UR6, PT ;  /* 0x00000006e4007c0c */ /* 0x000fe2000bf06270 */
[C---:B------:R-:W-:Y:S02]  /*5be0*/  VIADD R15, R3.reuse, 0x1 ;  /* 0x00000001030f7836 */ /* 0x040fe40000000000 */
[C---:B------:R-:W-:Y:S01]  /*5bf0*/  VIADD R29, R3.reuse, 0x5 ;  /* 0x00000005031d7836 */ /* 0x040fe20000000000 */
[----:B------:R-:W-:Y:S01]  /*5c00*/  ISETP.LT.AND P1, PT, R14, UR7, !P0 ;  /* 0x000000070e007c0c */ /* 0x000fe2000c721270 */
[----:B------:R-:W-:Y:S01]  /*5c10*/  VIADD R14, R3, 0x3 ;  /* 0x00000003030e7836 */ /* 0x000fe20000000000 */
[----:B------:R-:W-:Y:S01]  /*5c20*/  ISETP.LT.AND P2, PT, R15, UR7, !P0 ;  /* 0x000000070f007c0c */ /* 0x000fe2000c741270 */
[----:B------:R-:W1:Y:S01]  /*5c30*/  S2R R12, SR_TID.X ;  /* 0x00000000000c7919 */ /* 0x000e620000002100 */
[----:B------:R-:W-:Y:S01]  /*5c40*/  ULDC UR4, c[0x0][0x244] ;  /* 0x0000910000047ab9 */ /* 0x000fe20000000800 */
[----:B------:R-:W-:Y:S01]  /*5c50*/  ULDC UR6, c[0x0][0x248] ;  /* 0x0000920000067ab9 */ /* 0x000fe20000000800 */
[----:B------:R-:W-:Y:S01]  /*5c60*/  ISETP.LT.AND P5, PT, R14, UR7, !P0 ;  /* 0x000000070e007c0c */ /* 0x000fe2000c7a1270 */
[----:B0-----:R-:W-:-:S02]  /*5c70*/  IMAD.SHL.U32 R2, R16, 0x40, RZ ;  /* 0x0000004010027824 */ /* 0x001fc400078e00ff */
[----:B------:R-:W-:-:S03]  /*5c80*/  IMAD.SHL.U32 R0, R16, 0x10, RZ ;  /* 0x0000001010007824 */ /* 0x000fc600078e00ff */
[----:B------:R-:W-:Y:S01]  /*5c90*/  LOP3.LUT R13, R2, 0x400, RZ, 0xc0, !PT ;  /* 0x00000400020d7812 */ /* 0x000fe200078ec0ff */
[----:B------:R-:W-:Y:S01]  /*5ca0*/  IMAD.SHL.U32 R2, R16, 0x8, RZ ;  /* 0x0000000810027824 */ /* 0x000fe200078e00ff */
[----:B------:R-:W-:-:S04]  /*5cb0*/  LOP3.LUT R0, R0, 0xf0, RZ, 0xc0, !PT ;  /* 0x000000f000007812 */ /* 0x000fc800078ec0ff */
[----:B------:R-:W-:Y:S01]  /*5cc0*/  IADD3 R13, R13, UR12, R0 ;  /* 0x0000000c0d0d7c10 */ /* 0x000fe2000fffe000 */
[----:B------:R-:W-:Y:S01]  /*5cd0*/  VIADD R0, R3, 0x4 ;  /* 0x0000000403007836 */ /* 0x000fe20000000000 */
[----:B------:R-:W-:Y:S02]  /*5ce0*/  LOP3.LUT R2, R2, 0x300, RZ, 0xc0, !PT ;  /* 0x0000030002027812 */ /* 0x000fe400078ec0ff */
[----:B-1----:R-:W-:Y:S02]  /*5cf0*/  LOP3.LUT R12, R12, 0x7f, RZ, 0xc0, !PT ;  /* 0x0000007f0c0c7812 */ /* 0x002fe400078ec0ff */
[----:B------:R-:W-:Y:S01]  /*5d00*/  ISETP.LT.AND P4, PT, R0, UR7, !P0 ;  /* 0x0000000700007c0c */ /* 0x000fe2000c781270 */
[----:B------:R-:W-:Y:S01]  /*5d10*/  IMAD.IADD R56, R2, 0x1, R13 ;  /* 0x0000000102387824 */ /* 0x000fe200078e020d */
[----:B------:R-:W-:Y:S01]  /*5d20*/  LEA R28, R12, UR12, 0x4 ;  /* 0x0000000c0c1c7c11 */ /* 0x000fe2000f8e20ff */
[----:B------:R-:W-:Y:S01]  /*5d30*/  IMAD R2, R228, UR4, RZ ;  /* 0x00000004e4027c24 */ /* 0x000fe2000f8e02ff */
[----:B------:R-:W-:-:S02]  /*5d40*/  ULDC.64 UR4, c[0x0][0x220] ;  /* 0x0000880000047ab9 */ /* 0x000fc40000000a00 */
[----:B------:R0:W-:Y:S01]  /*5d50*/  STSM.16.M88.4 [R56], R4 ;  /* 0x0000000438007844 */ /* 0x0001e20000000200 */
[----:B------:R-:W-:Y:S01]  /*5d60*/  BAR.SYNC.DEFER_BLOCKING 0x0 ;  /* 0x0000000000007b1d */ /* 0x000fe20000010000 */
[----:B------:R-:W-:-:S04]  /*5d70*/  LEA R0, P3, R2, UR4, 0x1 ;  /* 0x0000000402007c11 */ /* 0x000fc8000f8608ff */
[----:B------:R-:W-:Y:S02]  /*5d80*/  LEA.HI.X.SX32 R2, R2, UR5, 0x1, P3 ;  /* 0x0000000502027c11 */ /* 0x000fe400098f0eff */
[C---:B------:R-:W-:Y:S01]  /*5d90*/  ISETP.LT.AND P3, PT, R3.reuse, UR7, !P0 ;  /* 0x0000000703007c0c */ /* 0x040fe2000c761270 */
[----:B0-----:R-:W-:-:S05]  /*5da0*/  IMAD R5, R3, UR6, RZ ;  /* 0x0000000603057c24 */ /* 0x001fca000f8e02ff */
[----:B------:R-:W-:-:S04]  /*5db0*/  LEA R30, P6, R5, R0, 0x1 ;  /* 0x00000000051e7211 */ /* 0x000fc800078c08ff */
[C---:B------:R-:W-:Y:S01]  /*5dc0*/  LEA.HI.X.SX32 R31, R5.reuse, R2, 0x1, P6 ;  /* 0x00000002051f7211 */ /* 0x040fe200030f0eff */
[----:B------:R-:W0:Y:S01]  /*5dd0*/  LDS.128 R60, [R28] ;  /* 0x000000001c3c7984 */ /* 0x000e220000000c00 */
[----:B------:R-:W-:Y:S06]  /*5de0*/  BAR.SYNC.DEFER_BLOCKING 0x0 ;  /* 0x0000000000007b1d */ /* 0x000fec0000010000 */
[----:B------:R-:W-:Y:S02]  /*5df0*/  STSM.16.M88.4 [R56], R8 ;  /* 0x0000000838007844 */ /* 0x000fe40000000200 */
[----:B------:R-:W-:Y:S06]  /*5e00*/  BAR.SYNC.DEFER_BLOCKING 0x0 ;  /* 0x0000000000007b1d */ /* 0x000fec0000010000 */
[----:B------:R-:W1:Y:S02]  /*5e10*/  LDS.128 R24, [R28] ;  /* 0x000000001c187984 */ /* 0x000e640000000c00 */
[----:B------:R-:W-:Y:S06]  /*5e20*/  BAR.SYNC.DEFER_BLOCKING 0x0 ;  /* 0x0000000000007b1d */ /* 0x000fec0000010000 */
[----:B------:R2:W-:Y:S02]  /*5e30*/  STSM.16.M88.4 [R56], R32 ;  /* 0x0000002038007844 */ /* 0x0005e40000000200 */
[----:B------:R-:W-:Y:S01]  /*5e40*/  BAR.SYNC.DEFER_BLOCKING 0x0 ;  /* 0x0000000000007b1d */ /* 0x000fe20000010000 */
[----:B--2---:R-:W-:-:S04]  /*5e50*/  VIADD R33, R5, UR6 ;  /* 0x0000000605217c36 */ /* 0x004fc80008000000 */
[C---:B------:R-:W-:Y:S01]  /*5e60*/  VIADD R35, R33.reuse, UR6 ;  /* 0x0000000621237c36 */ /* 0x040fe20008000000 */
[----:B------:R-:W-:-:S04]  /*5e70*/  LEA R32, P6, R33, R0, 0x1 ;  /* 0x0000000021207211 */ /* 0x000fc800078c08ff */
[----:B------:R-:W-:Y:S02]  /*5e80*/  LEA.HI.X.SX32 R33, R33, R2, 0x1, P6 ;  /* 0x0000000221217211 */ /* 0x000fe400030f0eff */
[C---:B------:R-:W-:Y:S01]  /*5e90*/  LEA R34, P6, R35.reuse, R0, 0x1 ;  /* 0x0000000023227211 */ /* 0x040fe200078c08ff */
[----:B------:R-:W2:Y:S01]  /*5ea0*/  LDS.128 R20, [R28] ;  /* 0x000000001c147984 */ /* 0x000ea20000000c00 */
[----:B------:R-:W-:Y:S06]  /*5eb0*/  BAR.SYNC.DEFER_BLOCKING 0x0 ;  /* 0x0000000000007b1d */ /* 0x000fec0000010000 */
[----:B------:R3:W-:Y:S02]  /*5ec0*/  STSM.16.M88.4 [R56], R36 ;  /* 0x0000002438007844 */ /* 0x0007e40000000200 */
[----:B------:R-:W-:Y:S01]  /*5ed0*/  BAR.SYNC.DEFER_BLOCKING 0x0 ;  /* 0x0000000000007b1d */ /* 0x000fe20000010000 */
[C---:B---3--:R-:W-:Y:S01]  /*5ee0*/  VIADD R37, R35.reuse, UR6 ;  /* 0x0000000623257c36 */ /* 0x048fe20008000000 */
[----:B------:R-:W-:-:S02]  /*5ef0*/  LEA.HI.X.SX32 R35, R35, R2, 0x1, P6 ;  /* 0x0000000223237211 */ /* 0x000fc400030f0eff */
[----:B0-----:R-:W-:Y:S01]  /*5f00*/  PRMT R38, R61, 0x7632, R38 ;  /* 0x000076323d267816 */ /* 0x001fe20000000026 */
[----:B------:R-:W-:Y:S01]  /*5f10*/  VIADD R39, R37, UR6 ;  /* 0x0000000625277c36 */ /* 0x000fe20008000000 */
[----:B------:R-:W0:Y:S02]  /*5f20*/  LDS.128 R16, [R28] ;  /* 0x000000001c107984 */ /* 0x000e240000000c00 */
[----:B------:R-:W-:Y:S06]  /*5f30*/  BAR.SYNC.DEFER_BLOCKING 0x0 ;  /* 0x0000000000007b1d */ /* 0x000fec0000010000 */
[----:B------:R-:W-:Y:S02]  /*5f40*/  STSM.16.M88.4 [R56], R40 ;  /* 0x0000002838007844 */ /* 0x000fe40000000200 */
[----:B------:R-:W-:Y:S06]  /*5f50*/  BAR.SYNC.DEFER_BLOCKING 0x0 ;  /* 0x0000000000007b1d */ /* 0x000fec0000010000 */
[----:B------:R-:W3:Y:S02]  /*5f60*/  LDS.128 R12, [R28] ;  /* 0x000000001c0c7984 */ /* 0x000ee40000000c00 */
[----:B------:R-:W-:Y:S06]  /*5f70*/  BAR.SYNC.DEFER_BLOCKING 0x0 ;  /* 0x0000000000007b1d */ /* 0x000fec0000010000 */
[----:B------:R-:W-:Y:S02]  /*5f80*/  STSM.16.M88.4 [R56], R44 ;  /* 0x0000002c38007844 */ /* 0x000fe40000000200 */
[----:B------:R-:W-:Y:S06]  /*5f90*/  BAR.SYNC.DEFER_BLOCKING 0x0 ;  /* 0x0000000000007b1d */ /* 0x000fec0000010000 */
[----:B------:R-:W4:Y:S02]  /*5fa0*/  LDS.128 R8, [R28] ;  /* 0x000000001c087984 */ /* 0x000f240000000c00 */
[----:B------:R-:W-:Y:S06]  /*5fb0*/  BAR.SYNC.DEFER_BLOCKING 0x0 ;  /* 0x0000000000007b1d */ /* 0x000fec0000010000 */
[----:B------:R-:W-:Y:S02]  /*5fc0*/  STSM.16.M88.4 [R56], R48 ;  /* 0x0000003038007844 */ /* 0x000fe40000000200 */
[----:B------:R-:W-:Y:S06]  /*5fd0*/  BAR.SYNC.DEFER_BLOCKING 0x0 ;  /* 0x0000000000007b1d */ /* 0x000fec0000010000 */
[----:B------:R-:W5:Y:S02]  /*5fe0*/  LDS.128 R4, [R28] ;  /* 0x000000001c047984 */ /* 0x000f640000000c00 */
[----:B------:R-:W-:Y:S06]  /*5ff0*/  BAR.SYNC.DEFER_BLOCKING 0x0 ;  /* 0x0000000000007b1d */ /* 0x000fec0000010000 */
[----:B------:R-:W-:Y:S02]  /*6000*/  STSM.16.M88.4 [R56], R52 ;  /* 0x0000003438007844 */ /* 0x000fe40000000200 */
[----:B------:R-:W-:Y:S06]  /*6010*/  BAR.SYNC.DEFER_BLOCKING 0x0 ;  /* 0x0000000000007b1d */ /* 0x000fec0000010000 */
[----:B------:R1:W-:Y:S01]  /*6020*/  @P3 STG.E.U16 desc[UR14][R30.64], R60 ;  /* 0x0000003c1e003986 */ /* 0x0003e2000c10150e */
[----:B------:R-:W-:Y:S01]  /*6030*/  ISETP.LT.AND P3, PT, R29, UR7, !P0 ;  /* 0x000000071d007c0c */ /* 0x000fe2000c761270 */
[----:B------:R-:W-:Y:S01]  /*6040*/  VIADD R29, R3, 0x6 ;  /* 0x00000006031d7836 */ /* 0x000fe20000000000 */
[----:B-1----:R-:W-:-:S02]  /*6050*/  PRMT R31, R60, 0x7632, R31 ;  /* 0x000076323c1f7816 */ /* 0x002fc4000000001f */
[----:B------:R-:W-:-:S03]  /*6060*/  LEA R30, P6, R37, R0, 0x1 ;  /* 0x00000000251e7211 */ /* 0x000fc600078c08ff */
[----:B------:R1:W-:Y:S01]  /*6070*/  @P2 STG.E.U16 desc[UR14][R32.64], R31 ;  /* 0x0000001f20002986 */ /* 0x0003e2000c10150e */
[----:B------:R-:W-:Y:S01]  /*6080*/  ISETP.LT.AND P2, PT, R29, UR7, !P0 ;  /* 0x000000071d007c0c */ /* 0x000fe2000c741270 */
[----:B------:R-:W-:Y:S02]  /*6090*/  VIADD R29, R3, 0x7 ;  /* 0x00000007031d7836 */ /* 0x000fe40000000000 */
[----:B------:R2:W-:Y:S03]  /*60a0*/  @P1 STG.E.U16 desc[UR14][R34.64], R61 ;  /* 0x0000003d22001986 */ /* 0x0005e6000c10150e */
[----:B------:R-:W-:Y:S01]  /*60b0*/  ISETP.LT.AND P1, PT, R29, UR7, !P0 ;  /* 0x000000071d007c0c */ /* 0x000fe2000c721270 */
[----:B------:R-:W-:Y:S01]  /*60c0*/  VIADD R29, R3, 0x8 ;  /* 0x00000008031d7836 */ /* 0x000fe20000000000 */
[----:B-1----:R-:W-:Y:S01]  /*60d0*/  LEA.HI.X.SX32 R31, R37, R2, 0x1, P6 ;  /* 0x00000002251f7211 */ /* 0x002fe200030f0eff */
[C---:B------:R-:W-:Y:S01]  /*60e0*/  VIADD R33, R39.reuse, UR6 ;  /* 0x0000000627217c36 */ /* 0x040fe20008000000 */
[----:B------:R-:W-:-:S03]  /*60f0*/  LEA R36, P6, R39, R0, 0x1 ;  /* 0x0000000027247211 */ /* 0x000fc600078c08ff */
[----:B------:R1:W-:Y:S01]  /*6100*/  @P5 STG.E.U16 desc[UR14][R30.64], R38 ;  /* 0x000000261e005986 */ /* 0x0003e2000c10150e */
[----:B------:R-:W-:Y:S01]  /*6110*/  LEA.HI.X.SX32 R37, R39, R2, 0x1, P6 ;  /* 0x0000000227257211 */ /* 0x000fe200030f0eff */
[----:B--2---:R-:W-:Y:S01]  /*6120*/  VIADD R35, R33, UR6 ;  /* 0x0000000621237c36 */ /* 0x004fe20008000000 */
[----:B------:R-:W-:Y:S01]  /*6130*/  ISETP.LT.AND P5, PT, R29, UR7, !P0 ;  /* 0x000000071d007c0c */ /* 0x000fe2000c7a1270 */
[----:B------:R-:W-:Y:S01]  /*6140*/  VIADD R29, R3, 0x9 ;  /* 0x00000009031d7836 */ /* 0x000fe20000000000 */
[C---:B------:R-:W-:Y:S01]  /*6150*/  LEA R32, P6, R33.reuse, R0, 0x1 ;  /* 0x0000000021207211 */ /* 0x040fe200078c08ff */
[----:B------:R2:W-:Y:S01]  /*6160*/  @P4 STG.E.U16 desc[UR14][R36.64], R62 ;  /* 0x0000003e24004986 */ /* 0x0005e2000c10150e */
[----:B------:R-:W-:Y:S02]  /*6170*/  PRMT R39, R62, 0x7632, R39 ;  /* 0x000076323e277816 */ /* 0x000fe40000000027 */
[----:B------:R-:W-:Y:S02]  /*6180*/  LEA.HI.X.SX32 R33, R33, R2, 0x1, P6 ;  /* 0x0000000221217211 */ /* 0x000fe400030f0eff */
[----:B------:R-:W-:Y:S01]  /*6190*/  ISETP.LT.AND P4, PT, R29, UR7, !P0 ;  /* 0x000000071d007c0c */ /* 0x000fe2000c781270 */
[----:B------:R-:W-:Y:S01]  /*61a0*/  VIADD R29, R3, 0xa ;  /* 0x0000000a031d7836 */ /* 0x000fe20000000000 */
[C---:B------:R-:W-:Y:S01]  /*61b0*/  LEA R34, P6, R35.reuse, R0, 0x1 ;  /* 0x0000000023227211 */ /* 0x040fe200078c08ff */
[----:B-1----:R-:W-:Y:S01]  /*61c0*/  VIADD R31, R35, UR6 ;  /* 0x00000006231f7c36 */ /* 0x002fe20008000000 */
[----:B------:R1:W-:Y:S01]  /*61d0*/  @P3 STG.E.U16 desc[UR14][R32.64], R39 ;  /* 0x0000002720003986 */ /* 0x0003e2000c10150e */
[----:B------:R-:W-:-:S02]  /*61e0*/  PRMT R38, R63, 0x7632, R38 ;  /* 0x000076323f267816 */ /* 0x000fc40000000026 */
[----:B------:R-:W-:Y:S01]  /*61f0*/  LEA.HI.X.SX32 R35, R35, R2, 0x1, P6 ;  /* 0x0000000223237211 */ /* 0x000fe200030f0eff */
[----:B--2---:R-:W-:Y:S01]  /*6200*/  VIADD R37, R31, UR6 ;  /* 0x000000061f257c36 */ /* 0x004fe20008000000 */
[----:B------:R-:W-:Y:S01]  /*6210*/  ISETP.LT.AND P3, PT, R29, UR7, !P0 ;  /* 0x000000071d007c0c */ /* 0x000fe2000c761270 */
[----:B------:R-:W-:Y:S01]  /*6220*/  VIADD R29, R3, 0xb ;  /* 0x0000000b031d7836 */ /* 0x000fe20000000000 */
[----:B------:R-:W-:Y:S01]  /*6230*/  LEA R30, P6, R31, R0, 0x1 ;  /* 0x000000001f1e7211 */ /* 0x000fe200078c08ff */
[----:B------:R2:W-:Y:S03]  /*6240*/  @P2 STG.E.U16 desc[UR14][R34.64], R63 ;  /* 0x0000003f22002986 */ /* 0x0005e6000c10150e */
[----:B------:R-:W-:Y:S01]  /*6250*/  ISETP.LT.AND P2, PT, R29, UR7, !P0 ;  /* 0x000000071d007c0c */ /* 0x000fe2000c741270 */
[----:B------:R-:W-:Y:S01]  /*6260*/  VIADD R29, R3, 0xc ;  /* 0x0000000c031d7836 */ /* 0x000fe20000000000 */
[----:B------:R-:W-:Y:S01]  /*6270*/  LEA.HI.X.SX32 R31, R31, R2, 0x1, P6 ;  /* 0x000000021f1f7211 */ /* 0x000fe200030f0eff */
[C---:B-1----:R-:W-:Y:S01]  /*6280*/  VIADD R33, R37.reuse, UR6 ;  /* 0x0000000625217c36 */ /* 0x042fe20008000000 */
[----:B------:R-:W-:-:S03]  /*6290*/  LEA R36, P6, R37, R0, 0x1 ;  /* 0x0000000025247211 */ /* 0x000fc600078c08ff */
[----:B------:R1:W-:Y:S01]  /*62a0*/  @P1 STG.E.U16 desc[UR14][R30.64], R38 ;  /* 0x000000261e001986 */ /* 0x0003e2000c10150e */
[----:B------:R-:W-:Y:S01]  /*62b0*/  LEA.HI.X.SX32 R37, R37, R2, 0x1, P6 ;  /* 0x0000000225257211 */ /* 0x000fe200030f0eff */
[----:B--2---:R-:W-:Y:S01]  /*62c0*/  VIADD R35, R33, UR6 ;  /* 0x0000000621237c36 */ /* 0x004fe20008000000 */
[----:B------:R-:W-:Y:S01]  /*62d0*/  ISETP.LT.AND P1, PT, R29, UR7, !P0 ;  /* 0x000000071d007c0c */ /* 0x000fe2000c721270 */
[----:B------:R-:W-:Y:S01]  /*62e0*/  VIADD R29, R3, 0xd ;  /* 0x0000000d031d7836 */ /* 0x000fe20000000000 */
[C---:B------:R-:W-:Y:S01]  /*62f0*/  LEA R32, P6, R33.reuse, R0, 0x1 ;  /* 0x0000000021207211 */ /* 0x040fe200078c08ff */
[----:B------:R2:W-:Y:S03]  /*6300*/  @P5 STG.E.U16 desc[UR14][R36.64], R24 ;  /* 0x0000001824005986 */ /* 0x0005e6000c10150e */
[----:B------:R-:W-:Y:S02]  /*6310*/  LEA.HI.X.SX32 R33, R33, R2, 0x1, P6 ;  /* 0x0000000221217211 */ /* 0x000fe400030f0eff */
[----:B------:R-:W-:Y:S01]  /*6320*/  ISETP.LT.AND P5, PT, R29, UR7, !P0 ;  /* 0x000000071d007c0c */ /* 0x000fe2000c7a1270 */
[----:B------:R-:W-:Y:S01]  /*6330*/  VIADD R29, R3, 0xe ;  /* 0x0000000e031d7836 */ /* 0x000fe20000000000 */
[C---:B------:R-:W-:Y:S01]  /*6340*/  LEA R34, P6, R35.reuse, R0, 0x1 ;  /* 0x0000000023227211 */ /* 0x040fe200078c08ff */
[----:B-1----:R-:W-:-:S03]  /*6350*/  VIADD R31, R35, UR6 ;  /* 0x00000006231f7c36 */ /* 0x002fc60008000000 */
[----:B------:R-:W-:Y:S02]  /*6360*/  LEA.HI.X.SX32 R35, R35, R2, 0x1, P6 ;  /* 0x0000000223237211 */ /* 0x000fe400030f0eff */
[----:B--2---:R-:W-:Y:S01]  /*6370*/  PRMT R37, R24, 0x7632, R37 ;  /* 0x0000763218257816 */ /* 0x004fe20000000025 */
[----:B------:R-:W-:Y:S01]  /*6380*/  VIADD R24, R3, 0xf ;  /* 0x0000000f03187836 */ /* 0x000fe20000000000 */
[----:B------:R-:W-:-:S03]  /*6390*/  LEA R30, P6, R31, R0, 0x1 ;  /* 0x000000001f1e7211 */ /* 0x000fc600078c08ff */
[----:B------:R1:W-:Y:S01]  /*63a0*/  @P4 STG.E.U16 desc[UR14][R32.64], R37 ;  /* 0x0000002520004986 */ /* 0x0003e2000c10150e */
[----:B------:R-:W-:Y:S01]  /*63b0*/  ISETP.LT.AND P4, PT, R29, UR7, !P0 ;  /* 0x000000071d007c0c */ /* 0x000fe2000c781270 */
[C---:B------:R-:W-:Y:S01]  /*63c0*/  VIADD R29, R31.reuse, UR6 ;  /* 0x000000061f1d7c36 */ /* 0x040fe20008000000 */
[----:B------:R-:W-:Y:S01]  /*63d0*/  LEA.HI.X.SX32 R31, R31, R2, 0x1, P6 ;  /* 0x000000021f1f7211 */ /* 0x000fe200030f0eff */
[----:B------:R2:W-:Y:S01]  /*63e0*/  @P3 STG.E.U16 desc[UR14][R34.64], R25 ;  /* 0x0000001922003986 */ /* 0x0005e2000c10150e */
[----:B------:R-:W-:Y:S01]  /*63f0*/  ISETP.LT.AND P3, PT, R24, UR7, !P0 ;  /* 0x0000000718007c0c */ /* 0x000fe2000c761270 */
[----:B------:R-:W-:Y:S01]  /*6400*/  VIADD R24, R3, 0x10 ;  /* 0x0000001003187836 */ /* 0x000fe20000000000 */
[C---:B------:R-:W-:Y:S01]  /*6410*/  LEA R36, P6, R29.reuse, R0, 0x1 ;  /* 0x000000001d247211 */ /* 0x040fe200078c08ff */
[----:B-1----:R-:W-:-:S03]  /*6420*/  VIADD R33, R29, UR6 ;  /* 0x000000061d217c36 */ /* 0x002fc60008000000 */
[----:B------:R-:W-:Y:S01]  /*6430*/  LEA.HI.X.SX32 R37, R29, R2, 0x1, P6 ;  /* 0x000000021d257211 */ /* 0x000fe200030f0eff */
[----:B------:R-:W-:Y:S01]  /*6440*/  VIADD R29, R3, 0x12 ;  /* 0x00000012031d7836 */ /* 0x000fe20000000000 */
[----:B--2---:R-:W-:Y:S01]  /*6450*/  PRMT R35, R25, 0x7632, R35 ;  /* 0x0000763219237816 */ /* 0x004fe20000000023 */
[C---:B------:R-:W-:Y:S01]  /*6460*/  VIADD R25, R33.reuse, UR6 ;  /* 0x0000000621197c36 */ /* 0x040fe20008000000 */
[----:B------:R-:W-:-:S03]  /*6470*/  LEA R32, P6, R33, R0, 0x1 ;  /* 0x0000000021207211 */ /* 0x000fc600078c08ff */
[----:B------:R1:W-:Y:S01]  /*6480*/  @P2 STG.E.U16 desc[UR14][R30.64], R35 ;  /* 0x000000231e002986 */ /* 0x0003e2000c10150e */
[----:B------:R-:W-:Y:S01]  /*6490*/  ISETP.LT.AND P2, PT, R24, UR7, !P0 ;  /* 0x0000000718007c0c */ /* 0x000fe2000c741270 */
[----:B------:R-:W-:Y:S01]  /*64a0*/  VIADD R24, R3, 0x11 ;  /* 0x0000001103187836 */ /* 0x000fe20000000000 */
[----:B------:R-:W-:Y:S01]  /*64b0*/  LEA.HI.X.SX32 R33, R33, R2, 0x1, P6 ;  /* 0x0000000221217211 */ /* 0x000fe200030f0eff */
[----:B------:R2:W-:Y:S03]  /*64c0*/  @P1 STG.E.U16 desc[UR14][R36.64], R26 ;  /* 0x0000001a24001986 */ /* 0x0005e6000c10150e */
[----:B------:R-:W-:Y:S02]  /*64d0*/  ISETP.LT.AND P1, PT, R24, UR7, !P0 ;  /* 0x0000000718007c0c */ /* 0x000fe4000c721270 */
[C---:B------:R-:W-:Y:S01]  /*64e0*/  LEA R24, P6, R25.reuse, R0, 0x1 ;  /* 0x0000000019187211 */ /* 0x040fe200078c08ff */
[----:B-1----:R-:W-:-:S03]  /*64f0*/  VIADD R31, R25, UR6 ;  /* 0x00000006191f7c36 */ /* 0x002fc60008000000 */
[----:B------:R-:W-:Y:S02]  /*6500*/  LEA.HI.X.SX32 R25, R25, R2, 0x1, P6 ;  /* 0x0000000219197211 */ /* 0x000fe400030f0eff */
[----:B--2---:R-:W-:Y:S01]  /*6510*/  PRMT R37, R26, 0x7632, R37 ;  /* 0x000076321a257816 */ /* 0x004fe20000000025 */
[----:B------:R-:W-:Y:S01]  /*6520*/  VIADD R26, R3, 0x13 ;  /* 0x00000013031a7836 */ /* 0x000fe20000000000 */
[----:B------:R-:W-:Y:S02]  /*6530*/  LEA R30, P6, R31, R0, 0x1 ;  /* 0x000000001f1e7211 */ /* 0x000fe400078c08ff */
[----:B------:R-:W-:Y:S01]  /*6540*/  PRMT R36, R27, 0x7632, R36 ;  /* 0x000076321b247816 */ /* 0x000fe20000000024 */
        /* <DEDUP_REMOVED lines=8> */
[----:B------:R0:W-:Y:S03]  /*65d0*/  @P3 STG.E.U16 desc[UR14][R30.64], R36 ;  /* 0x000000241e003986 */ /* 0x0001e6000c10150e */
[C---:B------:R-:W-:Y:S01]  /*65e0*/  LEA.HI.X.SX32 R35, R29.reuse, R2, 0x1, P6 ;  /* 0x000000021d237211 */ /* 0x040fe200030f0eff */
[----:B-1----:R-:W-:Y:S01]  /*65f0*/  VIADD R33, R29, UR6 ;  /* 0x000000061d217c36 */ /* 0x002fe20008000000 */
[----:B------:R-:W-:Y:S01]  /*6600*/  ISETP.LT.AND P3, PT, R26, UR7, !P0 ;  /* 0x000000071a007c0c */ /* 0x000fe2000c761270 */
[----:B------:R-:W-:-:S02]  /*6610*/  VIADD R26, R3, 0x16 ;  /* 0x00000016031a7836 */ /* 0x000fc40000000000 */
[----:B--2---:R-:W-:Y:S01]  /*6620*/  VIADD R24, R3, 0x15 ;  /* 0x0000001503187836 */ /* 0x004fe20000000000 */
[C---:B------:R-:W-:Y:S01]  /*6630*/  LEA R32, P6, R33.reuse, R0, 0x1 ;  /* 0x0000000021207211 */ /* 0x040fe200078c08ff */
[C---:B------:R-:W-:Y:S01]  /*6640*/  VIADD R25, R33.reuse, UR6 ;  /* 0x0000000621197c36 */ /* 0x040fe20008000000 */
[----:B------:R1:W-:Y:S01]  /*6650*/  @P2 STG.E.U16 desc[UR14][R34.64], R20 ;  /* 0x0000001422002986 */ /* 0x0003e2000c10150e */
[----:B0-----:R-:W-:Y:S02]  /*6660*/  PRMT R31, R20, 0x7632, R31 ;  /* 0x00007632141f7816 */ /* 0x001fe4000000001f */
[----:B------:R-:W-:Y:S01]  /*6670*/  LEA.HI.X.SX32 R33, R33, R2, 0x1, P6 ;  /* 0x0000000221217211 */ /* 0x000fe200030f0eff */
[C---:B------:R-:W-:Y:S01]  /*6680*/  VIADD R27, R25.reuse, UR6 ;  /* 0x00000006191b7c36 */ /* 0x040fe20008000000 */
[----:B------:R-:W-:Y:S02]  /*6690*/  ISETP.LT.AND P2, PT, R24, UR7, !P0 ;  /* 0x0000000718007c0c */ /* 0x000fe4000c741270 */
[----:B------:R-:W-:Y:S01]  /*66a0*/  LEA R24, P6, R25, R0, 0x1 ;  /* 0x0000000019187211 */ /* 0x000fe200078c08ff */
[----:B------:R0:W-:Y:S01]  /*66b0*/  @P1 STG.E.U16 desc[UR14][R32.64], R31 ;  /* 0x0000001f20001986 */ /* 0x0001e2000c10150e */
[----:B------:R-:W-:Y:S01]  /*66c0*/  ISETP.LT.AND P1, PT, R26, UR7, !P0 ;  /* 0x000000071a007c0c */ /* 0x000fe2000c721270 */
[----:B------:R-:W-:Y:S01]  /*66d0*/  VIADD R29, R27, UR6 ;  /* 0x000000061b1d7c36 */ /* 0x000fe20008000000 */
[----:B------:R-:W-:Y:S01]  /*66e0*/  LEA.HI.X.SX32 R25, R25, R2, 0x1, P6 ;  /* 0x0000000219197211 */ /* 0x000fe200030f0eff */
[----:B-1----:R-:W-:Y:S01]  /*66f0*/  VIADD R20, R3, 0x17 ;  /* 0x0000001703147836 */ /* 0x002fe20000000000 */
[----:B------:R-:W-:-:S03]  /*6700*/  LEA R26, P6, R27, R0, 0x1 ;  /* 0x000000001b1a7211 */ /* 0x000fc600078c08ff */
[----:B------:R1:W-:Y:S01]  /*6710*/  @P5 STG.E.U16 desc[UR14][R24.64], R21 ;  /* 0x0000001518005986 */ /* 0x0003e2000c10150e */
[----:B------:R-:W-:Y:S01]  /*6720*/  ISETP.LT.AND P5, PT, R20, UR7, !P0 ;  /* 0x0000000714007c0c */ /* 0x000fe2000c7a1270 */
[----:B------:R-:W-:Y:S01]  /*6730*/  VIADD R20, R3, 0x18 ;  /* 0x0000001803147836 */ /* 0x000fe20000000000 */
[----:B------:R-:W-:Y:S01]  /*6740*/  LEA.HI.X.SX32 R27, R27, R2, 0x1, P6 ;  /* 0x000000021b1b7211 */ /* 0x000fe200030f0eff */
[C---:B0-----:R-:W-:Y:S01]  /*6750*/  VIADD R33, R29.reuse, UR6 ;  /* 0x000000061d217c36 */ /* 0x041fe20008000000 */
[----:B------:R-:W-:-:S04]  /*6760*/  LEA R30, P6, R29, R0, 0x1 ;  /* 0x000000001d1e7211 */ /* 0x000fc800078c08ff */
[----:B------:R-:W-:Y:S02]  /*6770*/  LEA.HI.X.SX32 R31, R29, R2, 0x1, P6 ;  /* 0x000000021d1f7211 */ /* 0x000fe400030f0eff */
[----:B------:R-:W-:Y:S01]  /*6780*/  LEA R32, P6, R33, R0, 0x1 ;  /* 0x0000000021207211 */ /* 0x000fe200078c08ff */
[----:B-1----:R-:W-:Y:S01]  /*6790*/  VIADD R24, R3, 0x1a ;  /* 0x0000001a03187836 */ /* 0x002fe20000000000 */
[----:B------:R-:W-:Y:S01]  /*67a0*/  PRMT R25, R21, 0x7632, R25 ;  /* 0x0000763215197816 */ /* 0x000fe20000000019 */
[C---:B------:R-:W-:Y:S01]  /*67b0*/  VIADD R21, R33.reuse, UR6 ;  /* 0x0000000621157c36 */ /* 0x040fe20008000000 */
[----:B------:R-:W-:Y:S02]  /*67c0*/  LEA.HI.X.SX32 R33, R33, R2, 0x1, P6 ;  /* 0x0000000221217211 */ /* 0x000fe400030f0eff */
[----:B------:R-:W-:Y:S01]  /*67d0*/  PRMT R29, R22, 0x7632, R29 ;  /* 0x00007632161d7816 */ /* 0x000fe2000000001d */
[----:B------:R0:W-:Y:S01]  /*67e0*/  @P4 STG.E.U16 desc[UR14][R26.64], R25 ;  /* 0x000000191a004986 */ /* 0x0001e2000c10150e */
[----:B------:R-:W-:Y:S01]  /*67f0*/  ISETP.LT.AND P4, PT, R20, UR7, !P0 ;  /* 0x0000000714007c0c */ /* 0x000fe2000c781270 */
[----:B------:R-:W-:-:S02]  /*6800*/  VIADD R20, R3, 0x19 ;  /* 0x0000001903147836 */ /* 0x000fc40000000000 */
[----:B------:R1:W-:Y:S03]  /*6810*/  @P3 STG.E.U16 desc[UR14][R30.64], R22 ;  /* 0x000000161e003986 */ /* 0x0003e6000c10150e */
[----:B------:R-:W-:Y:S01]  /*6820*/  ISETP.LT.AND P3, PT, R20, UR7, !P0 ;  /* 0x0000000714007c0c */ /* 0x000fe2000c761270 */
[----:B------:R2:W-:Y:S01]  /*6830*/  @P2 STG.E.U16 desc[UR14][R32.64], R29 ;  /* 0x0000001d20002986 */ /* 0x0005e2000c10150e */
[C---:B------:R-:W-:Y:S02]  /*6840*/  LEA R20, P6, R21.reuse, R0, 0x1 ;  /* 0x0000000015147211 */ /* 0x040fe400078c08ff */
[----:B------:R-:W-:Y:S01]  /*6850*/  ISETP.LT.AND P2, PT, R24, UR7, !P0 ;  /* 0x0000000718007c0c */ /* 0x000fe2000c741270 */
[C---:B0-----:R-:W-:Y:S01]  /*6860*/  VIADD R25, R21.reuse, UR6 ;  /* 0x0000000615197c36 */ /* 0x041fe20008000000 */
[----:B------:R-:W-:-:S03]  /*6870*/  LEA.HI.X.SX32 R21, R21, R2, 0x1, P6 ;  /* 0x0000000215157211 */ /* 0x000fc600030f0eff */
[C---:B------:R-:W-:Y:S01]  /*6880*/  VIADD R27, R25.reuse, UR6 ;  /* 0x00000006191b7c36 */ /* 0x040fe20008000000 */
[----:B------:R-:W-:Y:S01]  /*6890*/  LEA R24, P6, R25, R0, 0x1 ;  /* 0x0000000019187211 */ /* 0x000fe200078c08ff */
[----:B-1----:R-:W-:Y:S01]  /*68a0*/  VIADD R22, R3, 0x1b ;  /* 0x0000001b03167836 */ /* 0x002fe20000000000 */
[----:B------:R0:W-:Y:S01]  /*68b0*/  @P1 STG.E.U16 desc[UR14][R20.64], R23 ;  /* 0x0000001714001986 */ /* 0x0001e2000c10150e */
[----:B--2---:R-:W-:Y:S01]  /*68c0*/  VIADD R29, R27, UR6 ;  /* 0x000000061b1d7c36 */ /* 0x004fe20008000000 */
[----:B------:R-:W-:Y:S02]  /*68d0*/  LEA.HI.X.SX32 R25, R25, R2, 0x1, P6 ;  /* 0x0000000219197211 */ /* 0x000fe400030f0eff */
[----:B------:R-:W-:Y:S02]  /*68e0*/  LEA R26, P6, R27, R0, 0x1 ;  /* 0x000000001b1a7211 */ /* 0x000fe400078c08ff */
[----:B------:R-:W-:Y:S02]  /*68f0*/  PRMT R31, R23, 0x7632, R31 ;  /* 0x00007632171f7816 */ /* 0x000fe4000000001f */
[----:B------:R-:W-:Y:S01]  /*6900*/  ISETP.LT.AND P1, PT, R22, UR7, !P0 ;  /* 0x0000000716007c0c */ /* 0x000fe2000c721270 */
[----:B------:R-:W-:Y:S01]  /*6910*/  VIADD R22, R3, 0x1c ;  /* 0x0000001c03167836 */ /* 0x000fe20000000000 */
[----:B------:R-:W-:Y:S01]  /*6920*/  LEA.HI.X.SX32 R27, R27, R2, 0x1, P6 ;  /* 0x000000021b1b7211 */ /* 0x000fe200030f0eff */
[----:B------:R1:W-:Y:S01]  /*6930*/  @P5 STG.E.U16 desc[UR14][R24.64], R31 ;  /* 0x0000001f18005986 */ /* 0x0003e2000c10150e */
[----:B0-----:R-:W-:Y:S01]  /*6940*/  VIADD R20, R3, 0x1d ;  /* 0x0000001d03147836 */ /* 0x001fe20000000000 */
[C---:B------:R-:W-:Y:S01]  /*6950*/  LEA R30, P6, R29.reuse, R0, 0x1 ;  /* 0x000000001d1e7211 */ /* 0x040fe200078c08ff */
[----:B------:R-:W-:Y:S01]  /*6960*/  VIADD R21, R29, UR6 ;  /* 0x000000061d157c36 */ /* 0x000fe20008000000 */
[----:B------:R0:W-:Y:S01]  /*6970*/  @P4 STG.E.U16 desc[UR14][R26.64], R16 ;  /* 0x000000101a004986 */ /* 0x0001e2000c10150e */
[----:B------:R-:W-:Y:S01]  /*6980*/  ISETP.LT.AND P5, PT, R22, UR7, !P0 ;  /* 0x0000000716007c0c */ /* 0x000fe2000c7a1270 */
[----:B------:R-:W-:Y:S01]  /*6990*/  VIADD R22, R3, 0x1e ;  /* 0x0000001e03167836 */ /* 0x000fe20000000000 */
[----:B------:R-:W-:Y:S01]  /*69a0*/  ISETP.LT.AND P4, PT, R20, UR7, !P0 ;  /* 0x0000000714007c0c */ /* 0x000fe2000c781270 */
[----:B------:R-:W-:Y:S01]  /*69b0*/  VIADD R23, R21, UR6 ;  /* 0x0000000615177c36 */ /* 0x000fe20008000000 */
[----:B-1----:R-:W-:-:S03]  /*69c0*/  LEA.HI.X.SX32 R31, R29, R2, 0x1, P6 ;  /* 0x000000021d1f7211 */ /* 0x002fc600030f0eff */
[----:B------:R-:W-:Y:S01]  /*69d0*/  VIADD R25, R23, UR6 ;  /* 0x0000000617197c36 */ /* 0x000fe20008000000 */
[----:B------:R-:W-:Y:S02]  /*69e0*/  LEA R20, P6, R21, R0, 0x1 ;  /* 0x0000000015147211 */ /* 0x000fe400078c08ff */
[----:B0-----:R-:W-:Y:S01]  /*69f0*/  PRMT R27, R16, 0x7632, R27 ;  /* 0x00007632101b7816 */ /* 0x001fe2000000001b */
[----:B------:R-:W-:Y:S01]  /*6a00*/  VIADD R16, R3, 0x1f ;  /* 0x0000001f03107836 */ /* 0x000fe20000000000 */
[----:B------:R-:W-:-:S03]  /*6a10*/  LEA.HI.X.SX32 R21, R21, R2, 0x1, P6 ;  /* 0x0000000215157211 */ /* 0x000fc600030f0eff */
[----:B------:R0:W-:Y:S01]  /*6a20*/  @P3 STG.E.U16 desc[UR14][R30.64], R27 ;  /* 0x0000001b1e003986 */ /* 0x0001e2000c10150e */
[----:B------:R-:W-:Y:S02]  /*6a30*/  ISETP.LT.AND P3, PT, R22, UR7, !P0 ;  /* 0x0000000716007c0c */ /* 0x000fe4000c761270 */
[----:B------:R-:W-:Y:S01]  /*6a40*/  LEA R22, P6, R23, R0, 0x1 ;  /* 0x0000000017167211 */ /* 0x000fe200078c08ff */
[----:B------:R1:W-:Y:S01]  /*6a50*/  @P2 STG.E.U16 desc[UR14][R20.64], R17 ;  /* 0x0000001114002986 */ /* 0x0003e2000c10150e */
[----:B------:R-:W-:Y:S01]  /*6a60*/  ISETP.LT.AND P2, PT, R16, UR7, !P0 ;  /* 0x0000000710007c0c */ /* 0x000fe2000c741270 */
[----:B------:R-:W-:Y:S01]  /*6a70*/  VIADD R16, R3, 0x20 ;  /* 0x0000002003107836 */ /* 0x000fe20000000000 */
[----:B------:R-:W-:Y:S01]  /*6a80*/  LEA.HI.X.SX32 R23, R23, R2, 0x1, P6 ;  /* 0x0000000217177211 */ /* 0x000fe200030f0eff */
[----:B------:R-:W2:Y:S01]  /*6a90*/  LDS.128 R28, [R28] ;  /* 0x000000001c1c7984 */ /* 0x000ea20000000c00 */
[C---:B------:R-:W-:Y:S01]  /*6aa0*/  LEA R24, P6, R25.reuse, R0, 0x1 ;  /* 0x0000000019187211 */ /* 0x040fe200078c08ff */
[----:B0-----:R-:W-:-:S03]  /*6ab0*/  VIADD R27, R25, UR6 ;  /* 0x00000006191b7c36 */ /* 0x001fc60008000000 */
[----:B------:R-:W-:Y:S02]  /*6ac0*/  LEA.HI.X.SX32 R25, R25, R2, 0x1, P6 ;  /* 0x0000000219197211 */ /* 0x000fe400030f0eff */
[----:B-1----:R-:W-:Y:S01]  /*6ad0*/  PRMT R21, R17, 0x7632, R21 ;  /* 0x0000763211157816 */ /* 0x002fe20000000015 */
[C---:B------:R-:W-:Y:S01]  /*6ae0*/  VIADD R17, R27.reuse, UR6 ;  /* 0x000000061b117c36 */ /* 0x040fe20008000000 */
[----:B------:R-:W-:Y:S01]  /*6af0*/  LEA R26, P6, R27, R0, 0x1 ;  /* 0x000000001b1a7211 */ /* 0x000fe200078c08ff */
[C---:B------:R-:W-:Y:S02]  /*6b00*/  VIADD R20, R3.reuse, 0x22 ;  /* 0x0000002203147836 */ /* 0x040fe40000000000 */
[----:B------:R0:W-:Y:S01]  /*6b10*/  @P1 STG.E.U16 desc[UR14][R22.64], R21 ;  /* 0x0000001516001986 */ /* 0x0001e2000c10150e */
[----:B------:R-:W-:Y:S01]  /*6b20*/  ISETP.LT.AND P1, PT, R16, UR7, !P0 ;  /* 0x0000000710007c0c */ /* 0x000fe2000c721270 */
[----:B------:R-:W-:Y:S01]  /*6b30*/  VIADD R16, R3, 0x21 ;  /* 0x0000002103107836 */ /* 0x000fe20000000000 */
[----:B------:R-:W-:Y:S01]  /*6b40*/  LEA.HI.X.SX32 R27, R27, R2, 0x1, P6 ;  /* 0x000000021b1b7211 */ /* 0x000fe200030f0eff */
[----:B------:R1:W-:Y:S03]  /*6b50*/  @P5 STG.E.U16 desc[UR14][R24.64], R18 ;  /* 0x0000001218005986 */ /* 0x0003e6000c10150e */
[----:B------:R-:W-:-:S02]  /*6b60*/  ISETP.LT.AND P5, PT, R16, UR7, !P0 ;  /* 0x0000000710007c0c */ /* 0x000fc4000c7a1270 */
[C---:B------:R-:W-:Y:S01]  /*6b70*/  LEA R16, P6, R17.reuse, R0, 0x1 ;  /* 0x0000000011107211 */ /* 0x040fe200078c08ff */
[----:B0-----:R-:W-:-:S03]  /*6b80*/  VIADD R21, R17, UR6 ;  /* 0x0000000611157c36 */ /* 0x001fc60008000000 */
[----:B------:R-:W-:Y:S02]  /*6b90*/  LEA.HI.X.SX32 R17, R17, R2, 0x1, P6 ;  /* 0x0000000211117211 */ /* 0x000fe400030f0eff */
[----:B-1----:R-:W-:Y:S01]  /*6ba0*/  PRMT R25, R18, 0x7632, R25 ;  /* 0x0000763212197816 */ /* 0x002fe20000000019 */
[----:B------:R-:W-:Y:S02]  /*6bb0*/  VIADD R23, R21, UR6 ;  /* 0x0000000615177c36 */ /* 0x000fe40008000000 */
[----:B------:R-:W-:Y:S02]  /*6bc0*/  VIADD R18, R3, 0x23 ;  /* 0x0000002303127836 */ /* 0x000fe40000000000 */
[----:B------:R0:W-:Y:S01]  /*6bd0*/  @P4 STG.E.U16 desc[UR14][R26.64], R25 ;  /* 0x000000191a004986 */ /* 0x0001e2000c10150e */
[----:B------:R-:W-:Y:S02]  /*6be0*/  ISETP.LT.AND P4, PT, R20, UR7, !P0 ;  /* 0x0000000714007c0c */ /* 0x000fe4000c781270 */
[----:B------:R-:W-:Y:S01]  /*6bf0*/  LEA R20, P6, R21, R0, 0x1 ;  /* 0x0000000015147211 */ /* 0x000fe200078c08ff */
[----:B------:R1:W-:Y:S01]  /*6c00*/  @P3 STG.E.U16 desc[UR14][R16.64], R19 ;  /* 0x0000001310003986 */ /* 0x0003e2000c10150e */
[----:B------:R-:W-:Y:S01]  /*6c10*/  ISETP.LT.AND P3, PT, R18, UR7, !P0 ;  /* 0x0000000712007c0c */ /* 0x000fe2000c761270 */
[----:B------:R-:W-:Y:S01]  /*6c20*/  VIADD R18, R3, 0x24 ;  /* 0x0000002403127836 */ /* 0x000fe20000000000 */
[----:B------:R-:W-:-:S02]  /*6c30*/  LEA.HI.X.SX32 R21, R21, R2, 0x1, P6 ;  /* 0x0000000215157211 */ /* 0x000fc400030f0eff */
[C---:B------:R-:W-:Y:S01]  /*6c40*/  LEA R22, P6, R23.reuse, R0, 0x1 ;  /* 0x0000000017167211 */ /* 0x040fe200078c08ff */
[----:B0-----:R-:W-:Y:S01]  /*6c50*/  VIADD R25, R23, UR6 ;  /* 0x0000000617197c36 */ /* 0x001fe20008000000 */
[----:B------:R-:W-:Y:S02]  /*6c60*/  PRMT R26, R19, 0x7632, R26 ;  /* 0x00007632131a7816 */ /* 0x000fe4000000001a */
[----:B------:R-:W-:Y:S01]  /*6c70*/  LEA.HI.X.SX32 R23, R23, R2, 0x1, P6 ;  /* 0x0000000217177211 */ /* 0x000fe200030f0eff */
[----:B-1----:R-:W-:Y:S01]  /*6c80*/  VIADD R16, R3, 0x25 ;  /* 0x0000002503107836 */ /* 0x002fe20000000000 */
[C---:B------:R-:W-:Y:S01]  /*6c90*/  LEA R24, P6, R25.reuse, R0, 0x1 ;  /* 0x0000000019187211 */ /* 0x040fe200078c08ff */
[----:B------:R-:W-:Y:S01]  /*6ca0*/  VIADD R17, R25, UR6 ;  /* 0x0000000619117c36 */ /* 0x000fe20008000000 */
[----:B------:R0:W-:Y:S01]  /*6cb0*/  @P2 STG.E.U16 desc[UR14][R20.64], R26 ;  /* 0x0000001a14002986 */ /* 0x0001e2000c10150e */
[----:B------:R-:W-:Y:S01]  /*6cc0*/  ISETP.LT.AND P2, PT, R18, UR7, !P0 ;  /* 0x0000000712007c0c */ /* 0x000fe2000c741270 */
[----:B------:R-:W-:Y:S01]  /*6cd0*/  VIADD R18, R3, 0x26 ;  /* 0x0000002603127836 */ /* 0x000fe20000000000 */
[----:B------:R-:W-:Y:S01]  /*6ce0*/  LEA.HI.X.SX32 R25, R25, R2, 0x1, P6 ;  /* 0x0000000219197211 */ /* 0x000fe200030f0eff */
[----:B---3--:R1:W-:Y:S01]  /*6cf0*/  @P1 STG.E.U16 desc[UR14][R22.64], R12 ;  /* 0x0000000c16001986 */ /* 0x0083e2000c10150e */
[----:B------:R-:W-:Y:S01]  /*6d00*/  ISETP.LT.AND P1, PT, R16, UR7, !P0 ;  /* 0x0000000710007c0c */ /* 0x000fe2000c721270 */
[C---:B------:R-:W-:Y:S01]  /*6d10*/  VIADD R19, R17.reuse, UR6 ;  /* 0x0000000611137c36 */ /* 0x040fe20008000000 */
[----:B------:R-:W-:-:S04]  /*6d20*/  LEA R16, P6, R17, R0, 0x1 ;  /* 0x0000000011107211 */ /* 0x000fc800078c08ff */
[----:B------:R-:W-:Y:S01]  /*6d30*/  LEA.HI.X.SX32 R17, R17, R2, 0x1, P6 ;  /* 0x0000000211117211 */ /* 0x000fe200030f0eff */
[----:B0-----:R-:W-:Y:S01]  /*6d40*/  VIADD R21, R19, UR6 ;  /* 0x0000000613157c36 */ /* 0x001fe20008000000 */
[----:B-1----:R-:W-:Y:S01]  /*6d50*/  PRMT R23, R12, 0x7632, R23 ;  /* 0x000076320c177816 */ /* 0x002fe20000000017 */
[----:B------:R-:W-:-:S04]  /*6d60*/  VIADD R12, R3, 0x27 ;  /* 0x00000027030c7836 */ /* 0x000fc80000000000 */
[----:B------:R0:W-:Y:S01]  /*6d70*/  @P5 STG.E.U16 desc[UR14][R24.64], R23 ;  /* 0x0000001718005986 */ /* 0x0001e2000c10150e */
[----:B------:R-:W-:Y:S02]  /*6d80*/  ISETP.LT.AND P5, PT, R18, UR7, !P0 ;  /* 0x0000000712007c0c */ /* 0x000fe4000c7a1270 */
[----:B------:R-:W-:Y:S01]  /*6d90*/  LEA R18, P6, R19, R0, 0x1 ;  /* 0x0000000013127211 */ /* 0x000fe200078c08ff */
[----:B------:R1:W-:Y:S01]  /*6da0*/  @P4 STG.E.U16 desc[UR14][R16.64], R13 ;  /* 0x0000000d10004986 */ /* 0x0003e2000c10150e */
[----:B------:R-:W-:Y:S01]  /*6db0*/  ISETP.LT.AND P4, PT, R12, UR7, !P0 ;  /* 0x000000070c007c0c */ /* 0x000fe2000c781270 */
[----:B------:R-:W-:Y:S01]  /*6dc0*/  VIADD R12, R3, 0x28 ;  /* 0x00000028030c7836 */ /* 0x000fe20000000000 */
[----:B------:R-:W-:Y:S02]  /*6dd0*/  LEA.HI.X.SX32 R19, R19, R2, 0x1, P6 ;  /* 0x0000000213137211 */ /* 0x000fe400030f0eff */
        /* <DEDUP_REMOVED lines=37> */
[----:B----4-:R1:W-:Y:S01]  /*7030*/  @P3 STG.E.U16 desc[UR14][R18.64], R8 ;  /* 0x0000000812003986 */ /* 0x0103e2000c10150e */
        /* <DEDUP_REMOVED lines=44> */
[C---:B-1----:R-:W-:Y:S01]  /*7300*/  VIADD R11, R17.reuse, UR6 ;  /* 0x00000006110b7c36 */ /* 0x042fe20008000000 */
[----:B------:R-:W-:Y:S01]  /*7310*/  LEA R16, P6, R17, R0, 0x1 ;  /* 0x0000000011107211 */ /* 0x000fe200078c08ff */
[C---:B------:R-:W-:Y:S01]  /*7320*/  VIADD R9, R3.reuse, 0x35 ;  /* 0x0000003503097836 */ /* 0x040fe20000000000 */
[----:B------:R0:W-:Y:S01]  /*7330*/  @P1 STG.E.U16 desc[UR14][R12.64], R18 ;  /* 0x000000120c001986 */ /* 0x0001e2000c10150e */
[----:B------:R-:W-:Y:S01]  /*7340*/  ISETP.LT.AND P1, PT, R10, UR7, !P0 ;  /* 0x000000070a007c0c */ /* 0x000fe2000c721270 */
[----:B------:R-:W-:Y:S01]  /*7350*/  VIADD R10, R3, 0x36 ;  /* 0x00000036030a7836 */ /* 0x000fe20000000000 */
[----:B------:R-:W-:Y:S01]  /*7360*/  LEA.HI.X.SX32 R17, R17, R2, 0x1, P6 ;  /* 0x0000000211117211 */ /* 0x000fe200030f0eff */
[----:B-----5:R1:W-:Y:S01]  /*7370*/  @P5 STG.E.U16 desc[UR14][R14.64], R4 ;  /* 0x000000040e005986 */ /* 0x0203e2000c10150e */
[----:B------:R-:W-:-:S02]  /*7380*/  LEA R8, P6, R11, R0, 0x1 ;  /* 0x000000000b087211 */ /* 0x000fc400078c08ff */
[----:B------:R-:W-:Y:S02]  /*7390*/  ISETP.LT.AND P5, PT, R9, UR7, !P0 ;  /* 0x0000000709007c0c */ /* 0x000fe4000c7a1270 */
[C---:B------:R-:W-:Y:S01]  /*73a0*/  LEA.HI.X.SX32 R9, R11.reuse, R2, 0x1, P6 ;  /* 0x000000020b097211 */ /* 0x040fe200030f0eff */
[----:B------:R-:W-:-:S04]  /*73b0*/  VIADD R11, R11, UR6 ;  /* 0x000000060b0b7c36 */ /* 0x000fc80008000000 */
[----:B0-----:R-:W-:Y:S01]  /*73c0*/  VIADD R13, R11, UR6 ;  /* 0x000000060b0d7c36 */ /* 0x001fe20008000000 */
[----:B-1----:R-:W-:Y:S01]  /*73d0*/  PRMT R15, R4, 0x7632, R15 ;  /* 0x00007632040f7816 */ /* 0x002fe2000000000f */
[C---:B------:R-:W-:Y:S02]  /*73e0*/  VIADD R4, R3.reuse, 0x37 ;  /* 0x0000003703047836 */ /* 0x040fe40000000000 */
        /* <DEDUP_REMOVED lines=8> */
[----:B------:R-:W-:Y:S02]  /*7470*/  LEA R12, P6, R13, R0, 0x1 ;  /* 0x000000000d0c7211 */ /* 0x000fe400078c08ff */
[----:B0-----:R-:W-:Y:S01]  /*7480*/  PRMT R17, R5, 0x7632, R17 ;  /* 0x0000763205117816 */ /* 0x001fe20000000011 */
[C---:B------:R-:W-:Y:S01]  /*7490*/  VIADD R15, R13.reuse, UR6 ;  /* 0x000000060d0f7c36 */ /* 0x040fe20008000000 */
[----:B------:R-:W-:Y:S01]  /*74a0*/  LEA.HI.X.SX32 R13, R13, R2, 0x1, P6 ;  /* 0x000000020d0d7211 */ /* 0x000fe200030f0eff */
[----:B-1----:R-:W-:Y:S02]  /*74b0*/  VIADD R5, R3, 0x39 ;  /* 0x0000003903057836 */ /* 0x002fe40000000000 */
[----:B------:R0:W-:Y:S01]  /*74c0*/  @P2 STG.E.U16 desc[UR14][R10.64], R17 ;  /* 0x000000110a002986 */ /* 0x0001e2000c10150e */
[----:B------:R-:W-:Y:S01]  /*74d0*/  ISETP.LT.AND P2, PT, R4, UR7, !P0 ;  /* 0x0000000704007c0c */ /* 0x000fe2000c741270 */
[C---:B------:R-:W-:Y:S01]  /*74e0*/  VIADD R9, R15.reuse, UR6 ;  /* 0x000000060f097c36 */ /* 0x040fe20008000000 */
[----:B------:R-:W-:Y:S01]  /*74f0*/  LEA R4, P6, R15, R0, 0x1 ;  /* 0x000000000f047211 */ /* 0x000fe200078c08ff */
[----:B------:R1:W-:Y:S01]  /*7500*/  @P1 STG.E.U16 desc[UR14][R12.64], R6 ;  /* 0x000000060c001986 */ /* 0x0003e2000c10150e */
[----:B------:R-:W-:-:S02]  /*7510*/  ISETP.LT.AND P1, PT, R5, UR7, !P0 ;  /* 0x0000000705007c0c */ /* 0x000fc4000c721270 */
[----:B------:R-:W-:Y:S02]  /*7520*/  LEA.HI.X.SX32 R5, R15, R2, 0x1, P6 ;  /* 0x000000020f057211 */ /* 0x000fe400030f0eff */
[----:B------:R-:W-:Y:S02]  /*7530*/  PRMT R15, R6, 0x7632, R15 ;  /* 0x00007632060f7816 */ /* 0x000fe4000000000f */
[C---:B------:R-:W-:Y:S01]  /*7540*/  LEA R8, P6, R9.reuse, R0, 0x1 ;  /* 0x0000000009087211 */ /* 0x040fe200078c08ff */
[C---:B0-----:R-:W-:Y:S02]  /*7550*/  VIADD R11, R9.reuse, UR6 ;  /* 0x00000006090b7c36 */ /* 0x041fe40008000000 */
[----:B------:R0:W-:Y:S01]  /*7560*/  @P5 STG.E.U16 desc[UR14][R4.64], R15 ;  /* 0x0000000f04005986 */ /* 0x0001e2000c10150e */
[----:B------:R-:W-:Y:S01]  /*7570*/  LEA.HI.X.SX32 R9, R9, R2, 0x1, P6 ;  /* 0x0000000209097211 */ /* 0x000fe200030f0eff */
[C---:B-1----:R-:W-:Y:S01]  /*7580*/  VIADD R13, R11.reuse, UR6 ;  /* 0x000000060b0d7c36 */ /* 0x042fe20008000000 */
[----:B------:R-:W-:Y:S01]  /*7590*/  LEA R10, P6, R11, R0, 0x1 ;  /* 0x000000000b0a7211 */ /* 0x000fe200078c08ff */
[----:B------:R-:W-:Y:S01]  /*75a0*/  VIADD R6, R3, 0x3b ;  /* 0x0000003b03067836 */ /* 0x000fe20000000000 */
[----:B------:R-:W-:Y:S01]  /*75b0*/  ISETP.LT.AND P5, PT, R14, UR7, !P0 ;  /* 0x000000070e007c0c */ /* 0x000fe2000c7a1270 */
[----:B------:R1:W-:Y:S01]  /*75c0*/  @P4 STG.E.U16 desc[UR14][R8.64], R7 ;  /* 0x0000000708004986 */ /* 0x0003e2000c10150e */
[----:B------:R-:W-:-:S02]  /*75d0*/  LEA.HI.X.SX32 R11, R11, R2, 0x1, P6 ;  /* 0x000000020b0b7211 */ /* 0x000fc400030f0eff */
[----:B------:R-:W-:Y:S02]  /*75e0*/  PRMT R14, R7, 0x7632, R14 ;  /* 0x00007632070e7816 */ /* 0x000fe4000000000e */
[----:B------:R-:W-:Y:S01]  /*75f0*/  ISETP.LT.AND P4, PT, R6, UR7, !P0 ;  /* 0x0000000706007c0c */ /* 0x000fe2000c781270 */
[C---:B0-----:R-:W-:Y:S01]  /*7600*/  VIADD R5, R13.reuse, UR6 ;  /* 0x000000060d057c36 */ /* 0x041fe20008000000 */
[----:B------:R-:W-:Y:S01]  /*7610*/  LEA R12, P6, R13, R0, 0x1 ;  /* 0x000000000d0c7211 */ /* 0x000fe200078c08ff */
[C---:B------:R-:W-:Y:S01]  /*7620*/  VIADD R6, R3.reuse, 0x3c ;  /* 0x0000003c03067836 */ /* 0x040fe20000000000 */
[----:B------:R0:W-:Y:S01]  /*7630*/  @P3 STG.E.U16 desc[UR14][R10.64], R14 ;  /* 0x0000000e0a003986 */ /* 0x0001e2000c10150e */
[----:B------:R-:W-:Y:S01]  /*7640*/  VIADD R15, R3, 0x3e ;  /* 0x0000003e030f7836 */ /* 0x000fe20000000000 */
[----:B------:R-:W-:Y:S01]  /*7650*/  LEA.HI.X.SX32 R13, R13, R2, 0x1, P6 ;  /* 0x000000020d0d7211 */ /* 0x000fe200030f0eff */
[----:B-1----:R-:W-:Y:S01]  /*7660*/  VIADD R7, R5, UR6 ;  /* 0x0000000605077c36 */ /* 0x002fe20008000000 */
[----:B------:R-:W-:Y:S01]  /*7670*/  ISETP.LT.AND P3, PT, R6, UR7, !P0 ;  /* 0x0000000706007c0c */ /* 0x000fe2000c761270 */
[----:B------:R-:W-:Y:S01]  /*7680*/  VIADD R6, R3, 0x3d ;  /* 0x0000003d03067836 */ /* 0x000fe20000000000 */
[----:B------:R-:W-:Y:S01]  /*7690*/  LEA R4, P6, R5, R0, 0x1 ;  /* 0x0000000005047211 */ /* 0x000fe200078c08ff */
[----:B------:R-:W-:Y:S01]  /*76a0*/  VIADD R9, R7, UR6 ;  /* 0x0000000607097c36 */ /* 0x000fe20008000000 */
[----:B--2---:R1:W-:Y:S01]  /*76b0*/  @P2 STG.E.U16 desc[UR14][R12.64], R28 ;  /* 0x0000001c0c002986 */ /* 0x0043e2000c10150e */
[----:B------:R-:W-:Y:S01]  /*76c0*/  VIADD R3, R3, 0x3f ;  /* 0x0000003f03037836 */ /* 0x000fe20000000000 */
[----:B------:R-:W-:Y:S01]  /*76d0*/  LEA.HI.X.SX32 R5, R5, R2, 0x1, P6 ;  /* 0x0000000205057211 */ /* 0x000fe200030f0eff */
[----:B0-----:R-:W-:Y:S01]  /*76e0*/  VIADD R11, R9, UR6 ;  /* 0x00000006090b7c36 */ /* 0x001fe20008000000 */
[----:B------:R-:W-:-:S02]  /*76f0*/  ISETP.LT.AND P2, PT, R6, UR7, !P0 ;  /* 0x0000000706007c0c */ /* 0x000fc4000c741270 */
[----:B------:R-:W-:Y:S01]  /*7700*/  LEA R6, P6, R7, R0, 0x1 ;  /* 0x0000000007067211 */ /* 0x000fe200078c08ff */
[----:B------:R-:W-:-:S03]  /*7710*/  VIADD R17, R11, UR6 ;  /* 0x000000060b117c36 */ /* 0x000fc60008000000 */
[----:B------:R-:W-:Y:S01]  /*7720*/  LEA.HI.X.SX32 R7, R7, R2, 0x1, P6 ;  /* 0x0000000207077211 */ /* 0x000fe200030f0eff */
[----:B------:R-:W-:Y:S01]  /*7730*/  VIADD R19, R17, UR6 ;  /* 0x0000000611137c36 */ /* 0x000fe20008000000 */
[----:B-1----:R-:W-:Y:S02]  /*7740*/  PRMT R13, R28, 0x7632, R13 ;  /* 0x000076321c0d7816 */ /* 0x002fe4000000000d */
[-C--:B------:R-:W-:Y:S01]  /*7750*/  LEA R10, P6, R11, R0.reuse, 0x1 ;  /* 0x000000000b0a7211 */ /* 0x080fe200078c08ff */
[----:B------:R-:W-:Y:S02]  /*7760*/  VIADD R21, R19, UR6 ;  /* 0x0000000613157c36 */ /* 0x000fe40008000000 */
[----:B------:R0:W-:Y:S01]  /*7770*/  @P1 STG.E.U16 desc[UR14][R4.64], R13 ;  /* 0x0000000d04001986 */ /* 0x0001e2000c10150e */
[----:B------:R-:W-:Y:S02]  /*7780*/  LEA R8, P1, R9, R0, 0x1 ;  /* 0x0000000009087211 */ /* 0x000fe400078208ff */
[-C--:B------:R-:W-:Y:S01]  /*7790*/  LEA.HI.X.SX32 R11, R11, R2.reuse, 0x1, P6 ;  /* 0x000000020b0b7211 */ /* 0x080fe200030f0eff */
[----:B------:R1:W-:Y:S01]  /*77a0*/  @P5 STG.E.U16 desc[UR14][R6.64], R29 ;  /* 0x0000001d06005986 */ /* 0x0003e2000c10150e */
[----:B------:R-:W-:-:S02]  /*77b0*/  LEA.HI.X.SX32 R9, R9, R2, 0x1, P1 ;  /* 0x0000000209097211 */ /* 0x000fc400008f0eff */
[-C--:B------:R-:W-:Y:S02]  /*77c0*/  LEA R12, P6, R17, R0.reuse, 0x1 ;  /* 0x00000000110c7211 */ /* 0x080fe400078c08ff */
[----:B0-----:R-:W-:Y:S02]  /*77d0*/  LEA R4, P1, R19, R0, 0x1 ;  /* 0x0000000013047211 */ /* 0x001fe400078208ff */
[-C--:B------:R-:W-:Y:S02]  /*77e0*/  LEA.HI.X.SX32 R13, R17, R2.reuse, 0x1, P6 ;  /* 0x00000002110d7211 */ /* 0x080fe400030f0eff */
[----:B------:R-:W-:Y:S02]  /*77f0*/  LEA.HI.X.SX32 R5, R19, R2, 0x1, P1 ;  /* 0x0000000213057211 */ /* 0x000fe400008f0eff */
[----:B------:R-:W-:Y:S02]  /*7800*/  ISETP.LT.AND P1, PT, R15, UR7, !P0 ;  /* 0x000000070f007c0c */ /* 0x000fe4000c721270 */
[----:B------:R-:W-:-:S02]  /*7810*/  ISETP.LT.AND P0, PT, R3, UR7, !P0 ;  /* 0x0000000703007c0c */ /* 0x000fc4000c701270 */
[----:B------:R-:W-:Y:S02]  /*7820*/  LEA R14, P6, R21, R0, 0x1 ;  /* 0x00000000150e7211 */ /* 0x000fe400078c08ff */
[----:B------:R-:W-:Y:S02]  /*7830*/  PRMT R0, R29, 0x7632, R0 ;  /* 0x000076321d007816 */ /* 0x000fe40000000000 */
[----:B------:R-:W-:Y:S02]  /*7840*/  LEA.HI.X.SX32 R15, R21, R2, 0x1, P6 ;  /* 0x00000002150f7211 */ /* 0x000fe400030f0eff */
[----:B------:R-:W-:Y:S01]  /*7850*/  PRMT R2, R30, 0x7632, R2 ;  /* 0x000076321e027816 */ /* 0x000fe20000000002 */
[----:B------:R1:W-:Y:S04]  /*7860*/  @P4 STG.E.U16 desc[UR14][R8.64], R0 ;  /* 0x0000000008004986 */ /* 0x0003e8000c10150e */
[----:B------:R1:W-:Y:S04]  /*7870*/  @P3 STG.E.U16 desc[UR14][R10.64], R30 ;  /* 0x0000001e0a003986 */ /* 0x0003e8000c10150e */
[----:B------:R1:W-:Y:S04]  /*7880*/  @P2 STG.E.U16 desc[UR14][R12.64], R2 ;  /* 0x000000020c002986 */ /* 0x0003e8000c10150e */
[----:B------:R1:W-:Y:S01]  /*7890*/  @P1 STG.E.U16 desc[UR14][R4.64], R31 ;  /* 0x0000001f04001986 */ /* 0x0003e2000c10150e */
[----:B------:R-:W-:Y:S05]  /*78a0*/  @!P0 EXIT ;  /* 0x000000000000894d */ /* 0x000fea0003800000 */
[----:B-1----:R-:W-:-:S05]  /*78b0*/  PRMT R7, R31, 0x7632, R7 ;  /* 0x000076321f077816 */ /* 0x002fca0000000007 */
[----:B------:R-:W-:Y:S01]  /*78c0*/  STG.E.U16 desc[UR14][R14.64], R7 ;  /* 0x000000070e007986 */ /* 0x000fe2000c10150e */
[----:B------:R-:W-:Y:S05]  /*78d0*/  EXIT ;  /* 0x000000000000794d */ /* 0x000fea0003800000 */
.L_x_2:
[----:B------:R-:W-:-:S00]  /*78e0*/  BRA `(.L_x_2) ;  /* 0xfffffffc00fc7947 */ /* 0x000fc0000383ffff */
[----:B------:R-:W-:-:S00]  /*78f0*/  NOP ;  /* 0x0000000000007918 */ /* 0x000fc00000000000 */
        /* <DEDUP_REMOVED lines=8> */
.L_x_3:


//--------------------- .nv.shared.matmul_kernel  --------------------------
	.section	.nv.shared.matmul_kernel,"aw",@nobits
	.sectionflags	@""
	.align	16
	.zero		1024


//--------------------- .nv.shared.reserved.0     --------------------------
	.section	.nv.shared.reserved.0,"aw",@nobits
	.weak		__nv_reservedSMEM_offset_0_alias
	.size		__nv_reservedSMEM_offset_0_alias, 0, 0
	.other		__nv_reservedSMEM_offset_0_alias,@"STO_CUDA_RESERVED_SHARED STV_DEFAULT"
__nv_reservedSMEM_offset_0_alias:
	.zero		0


//--------------------- .nv.constant0.matmul_kernel --------------------------
	.section	.nv.constant0.matmul_kernel,"a",@progbits
	.sectionflags	@""
	.align	4
.nv.constant0.matmul_kernel:
	.zero		608


//--------------------- SYMBOLS --------------------------

	.type		.nv.reservedSmem.offset0,@object
	.size		.nv.reservedSmem.offset0,0x4
